	.target	sm_90a

	.elftype	@"ET_EXEC"


//--------------------- .note.nv.tkinfo           --------------------------
	.section	.note.nv.tkinfo,"",@"SHT_NOTE"
	.sectionflags	@"SHF_NOTE_NV_TKINFO"
	.tkinfo
        /*0018*/ 	.word	0x00000002
        /*0030*/ 	.string	""
        /*0030*/ 	.string	"ptxas"
        /*0030*/ 	.string	"Cuda compilation tools, release 13.0, V13.0.88"
        /*0030*/ 	.string	"Build cuda_13.0.r13.0/compiler.36424714_0"
        /*0030*/ 	.string	"-arch sm_90a -m 64 "



//--------------------- .note.nv.cuinfo           --------------------------
	.section	.note.nv.cuinfo,"",@"SHT_NOTE"
	.sectionflags	@"SHF_NOTE_NV_CUINFO"
        /*0018*/ 	.short	0x0002
        /*001a*/ 	.short	0x005a
        /*001c*/ 	.short	0x0082
	.zero		2


//--------------------- .nv.info                  --------------------------
	.section	.nv.info,"",@"SHT_CUDA_INFO"
	.align	4


	//----- nvinfo : EIATTR_REGCOUNT
	.align		4
        /*0000*/ 	.byte	0x04, 0x2f
        /*0002*/ 	.short	(.L_15 - .L_14)
	.align		4
.L_14:
        /*0004*/ 	.word	index@(_ZN7cutlass13device_kernelINS_4gemm6kernel13GemmUniversalIN4cute5tupleIJiiiiEEENS1_10collective13CollectiveMmaINS1_34MainloopSm90TmaGmmaWarpSpecializedILi3ENS5_IJNS4_1CILi2EEENSA_ILi1EEESC_EEENS1_35KernelTmaWarpSpecializedCooperativeEEENS5_IJNSA_ILi384EEENSA_ILi96EEENSA_ILi64EEEEEENS_10bfloat16_tENS5_IJlSC_lEEESK_SL_NS4_8TiledMMAINS4_8MMA_AtomIJNS4_4SM904GMMA27MMA_64x96x16_F32BF16BF16_SSILNSP_5MajorE0ELSR_0ELNSP_7ScaleInE1ELSS_1EEEEEENS4_6LayoutISD_NS5_IJSC_NSA_ILi0EEESW_EEEEENS5_IJNS4_10UnderscoreESZ_SZ_EEEEENS4_13SM90_TMA_LOADENS4_14ComposedLayoutINS4_7SwizzleILi3ELi4ELi3EEENS4_18smem_ptr_flag_bitsILi16EEENSV_INS5_IJNSA_ILi8EEESI_EEENS5_IJSI_SC_EEEEEEEvNS4_8identityENS4_23SM90_TMA_LOAD_MULTICASTES1C_vS1D_EENS_8epilogue10collective6detail29Sm90TmaWarpSpecializedAdapterINS1H_15DefaultEpilogueISK_SL_SL_NS1G_6thread17LinearCombinationISK_Li1EffLNS1L_9ScaleType4KindE0ELNS_15FloatRoundStyleE2ESK_EENS1_15EpilogueDefaultEEEEEvvEEEEvNT_6ParamsE)
        /*0008*/ 	.word	0x000000a8


	//----- nvinfo : EIATTR_FRAME_SIZE
	.align		4
.L_15:
        /*000c*/ 	.byte	0x04, 0x11
        /*000e*/ 	.short	(.L_17 - .L_16)
	.align		4
.L_16:
        /*0010*/ 	.word	index@(_ZN7cutlass13device_kernelINS_4gemm6kernel13GemmUniversalIN4cute5tupleIJiiiiEEENS1_10collective13CollectiveMmaINS1_34MainloopSm90TmaGmmaWarpSpecializedILi3ENS5_IJNS4_1CILi2EEENSA_ILi1EEESC_EEENS1_35KernelTmaWarpSpecializedCooperativeEEENS5_IJNSA_ILi384EEENSA_ILi96EEENSA_ILi64EEEEEENS_10bfloat16_tENS5_IJlSC_lEEESK_SL_NS4_8TiledMMAINS4_8MMA_AtomIJNS4_4SM904GMMA27MMA_64x96x16_F32BF16BF16_SSILNSP_5MajorE0ELSR_0ELNSP_7ScaleInE1ELSS_1EEEEEENS4_6LayoutISD_NS5_IJSC_NSA_ILi0EEESW_EEEEENS5_IJNS4_10UnderscoreESZ_SZ_EEEEENS4_13SM90_TMA_LOADENS4_14ComposedLayoutINS4_7SwizzleILi3ELi4ELi3EEENS4_18smem_ptr_flag_bitsILi16EEENSV_INS5_IJNSA_ILi8EEESI_EEENS5_IJSI_SC_EEEEEEEvNS4_8identityENS4_23SM90_TMA_LOAD_MULTICASTES1C_vS1D_EENS_8epilogue10collective6detail29Sm90TmaWarpSpecializedAdapterINS1H_15DefaultEpilogueISK_SL_SL_NS1G_6thread17LinearCombinationISK_Li1EffLNS1L_9ScaleType4KindE0ELNS_15FloatRoundStyleE2ESK_EENS1_15EpilogueDefaultEEEEEvvEEEEvNT_6ParamsE)
        /*0014*/ 	.word	0x00000008


	//----- nvinfo : EIATTR_MIN_STACK_SIZE
	.align		4
.L_17:
        /*0018*/ 	.byte	0x04, 0x12
        /*001a*/ 	.short	(.L_19 - .L_18)
	.align		4
.L_18:
        /*001c*/ 	.word	index@(_ZN7cutlass13device_kernelINS_4gemm6kernel13GemmUniversalIN4cute5tupleIJiiiiEEENS1_10collective13CollectiveMmaINS1_34MainloopSm90TmaGmmaWarpSpecializedILi3ENS5_IJNS4_1CILi2EEENSA_ILi1EEESC_EEENS1_35KernelTmaWarpSpecializedCooperativeEEENS5_IJNSA_ILi384EEENSA_ILi96EEENSA_ILi64EEEEEENS_10bfloat16_tENS5_IJlSC_lEEESK_SL_NS4_8TiledMMAINS4_8MMA_AtomIJNS4_4SM904GMMA27MMA_64x96x16_F32BF16BF16_SSILNSP_5MajorE0ELSR_0ELNSP_7ScaleInE1ELSS_1EEEEEENS4_6LayoutISD_NS5_IJSC_NSA_ILi0EEESW_EEEEENS5_IJNS4_10UnderscoreESZ_SZ_EEEEENS4_13SM90_TMA_LOADENS4_14ComposedLayoutINS4_7SwizzleILi3ELi4ELi3EEENS4_18smem_ptr_flag_bitsILi16EEENSV_INS5_IJNSA_ILi8EEESI_EEENS5_IJSI_SC_EEEEEEEvNS4_8identityENS4_23SM90_TMA_LOAD_MULTICASTES1C_vS1D_EENS_8epilogue10collective6detail29Sm90TmaWarpSpecializedAdapterINS1H_15DefaultEpilogueISK_SL_SL_NS1G_6thread17LinearCombinationISK_Li1EffLNS1L_9ScaleType4KindE0ELNS_15FloatRoundStyleE2ESK_EENS1_15EpilogueDefaultEEEEEvvEEEEvNT_6ParamsE)
        /*0020*/ 	.word	0x00000008
.L_19:


//--------------------- .nv.compat                --------------------------
	.section	.nv.compat,"",@"SHT_CUDA_COMPAT_INFO"
	.align	4
        /*0000*/ 	.byte	0x02, 0x09, 0x01, 0x00, 0x02, 0x02, 0x04, 0x00, 0x02, 0x05, 0x05, 0x00, 0x03, 0x07, 0x01, 0x01
        /*0010*/ 	.byte	0x02, 0x03, 0x01, 0x00, 0x02, 0x06, 0x01, 0x00, 0x04, 0x0b, 0x08, 0x00, 0x00, 0x00, 0x00, 0x00
        /*0020*/ 	.byte	0x00, 0x00, 0x00, 0x00


//--------------------- .nv.info._ZN7cutlass13device_kernelINS_4gemm6kernel13GemmUniversalIN4cute5tupleIJiiiiEEENS1_10collective13CollectiveMmaINS1_34MainloopSm90TmaGmmaWarpSpecializedILi3ENS5_IJNS4_1CILi2EEENSA_ILi1EEESC_EEENS1_35KernelTmaWarpSpecializedCooperativeEEENS5_IJNSA_ILi384EEENSA_ILi96EEENSA_ILi64EEEEEENS_10bfloat16_tENS5_IJlSC_lEEESK_SL_NS4_8TiledMMAINS4_8MMA_AtomIJNS4_4SM904GMMA27MMA_64x96x16_F32BF16BF16_SSILNSP_5MajorE0ELSR_0ELNSP_7ScaleInE1ELSS_1EEEEEENS4_6LayoutISD_NS5_IJSC_NSA_ILi0EEESW_EEEEENS5_IJNS4_10UnderscoreESZ_SZ_EEEEENS4_13SM90_TMA_LOADENS4_14ComposedLayoutINS4_7SwizzleILi3ELi4ELi3EEENS4_18smem_ptr_flag_bitsILi16EEENSV_INS5_IJNSA_ILi8EEESI_EEENS5_IJSI_SC_EEEEEEEvNS4_8identityENS4_23SM90_TMA_LOAD_MULTICASTES1C_vS1D_EENS_8epilogue10collective6detail29Sm90TmaWarpSpecializedAdapterINS1H_15DefaultEpilogueISK_SL_SL_NS1G_6thread17LinearCombinationISK_Li1EffLNS1L_9ScaleType4KindE0ELNS_15FloatRoundStyleE2ESK_EENS1_15EpilogueDefaultEEEEEvvEEEEvNT_6ParamsE --------------------------
	.section	.nv.info._ZN7cutlass13device_kernelINS_4gemm6kernel13GemmUniversalIN4cute5tupleIJiiiiEEENS1_10collective13CollectiveMmaINS1_34MainloopSm90TmaGmmaWarpSpecializedILi3ENS5_IJNS4_1CILi2EEENSA_ILi1EEESC_EEENS1_35KernelTmaWarpSpecializedCooperativeEEENS5_IJNSA_ILi384EEENSA_ILi96EEENSA_ILi64EEEEEENS_10bfloat16_tENS5_IJlSC_lEEESK_SL_NS4_8TiledMMAINS4_8MMA_AtomIJNS4_4SM904GMMA27MMA_64x96x16_F32BF16BF16_SSILNSP_5MajorE0ELSR_0ELNSP_7ScaleInE1ELSS_1EEEEEENS4_6LayoutISD_NS5_IJSC_NSA_ILi0EEESW_EEEEENS5_IJNS4_10UnderscoreESZ_SZ_EEEEENS4_13SM90_TMA_LOADENS4_14ComposedLayoutINS4_7SwizzleILi3ELi4ELi3EEENS4_18smem_ptr_flag_bitsILi16EEENSV_INS5_IJNSA_ILi8EEESI_EEENS5_IJSI_SC_EEEEEEEvNS4_8identityENS4_23SM90_TMA_LOAD_MULTICASTES1C_vS1D_EENS_8epilogue10collective6detail29Sm90TmaWarpSpecializedAdapterINS1H_15DefaultEpilogueISK_SL_SL_NS1G_6thread17LinearCombinationISK_Li1EffLNS1L_9ScaleType4KindE0ELNS_15FloatRoundStyleE2ESK_EENS1_15EpilogueDefaultEEEEEvvEEEEvNT_6ParamsE,"",@"SHT_CUDA_INFO"
	.sectionflags	@""
	.align	4


	//----- nvinfo : EIATTR_CUDA_API_VERSION
	.align		4
        /*0000*/ 	.byte	0x04, 0x37
        /*0002*/ 	.short	(.L_21 - .L_20)
.L_20:
        /*0004*/ 	.word	0x00000082


	//----- nvinfo : EIATTR_KPARAM_INFO
	.align		4
.L_21:
        /*0008*/ 	.byte	0x04, 0x17
        /*000a*/ 	.short	(.L_23 - .L_22)
.L_22:
        /*000c*/ 	.word	0x00000000
        /*0010*/ 	.short	0x0000
        /*0012*/ 	.short	0x0070
        /*0014*/ 	.byte	0x00, 0xf0, 0x01, 0x10


	//----- nvinfo : EIATTR_SPARSE_MMA_MASK
	.align		4
.L_23:
        /*0018*/ 	.byte	0x03, 0x50
        /*001a*/ 	.short	0x0000


	//----- nvinfo : EIATTR_MAXREG_COUNT
	.align		4
        /*001c*/ 	.byte	0x03, 0x1b
        /*001e*/ 	.short	0x00a8


	//----- nvinfo : EIATTR_NUM_BARRIERS
	.align		4
        /*0020*/ 	.byte	0x02, 0x4c
        /*0022*/ 	.byte	0x01
	.zero		1


	//----- nvinfo : EIATTR_EXTERNS
	.align		4
        /*0024*/ 	.byte	0x04, 0x0f
        /*0026*/ 	.short	(.L_25 - .L_24)


	//   ....[0]....
	.align		4
.L_24:
        /*0028*/ 	.word	index@(__assertfail)


	//----- nvinfo : EIATTR_ANNOTATIONS
	.align		4
.L_25:
        /*002c*/ 	.byte	0x04, 0x55
        /*002e*/ 	.short	(.L_27 - .L_26)


	//   ....[0]....
.L_26:
        /*0030*/ 	.word	0x00000001
        /*0034*/ 	.byte	0x90, 0x09, 0x00, 0x00, 0x01, 0x00, 0x00, 0x00, 0x90, 0x0e, 0x00, 0x00, 0x01, 0x00, 0x00, 0x00
        /*0044*/ 	.byte	0x10, 0x23, 0x00, 0x00, 0x01, 0x00, 0x00, 0x00, 0xe0, 0xd5, 0x00, 0x00


	//----- nvinfo : EIATTR_MERCURY_ISA_VERSION
	.align		4
.L_27:
        /*0050*/ 	.byte	0x03, 0x5f
        /*0052*/ 	.short	0x0101


	//----- nvinfo : EIATTR_INT_WARP_WIDE_INSTR_OFFSETS
	.align		4
        /*0054*/ 	.byte	0x04, 0x31
        /*0056*/ 	.short	(.L_29 - .L_28)


	//   ....[0]....
.L_28:
        /*0058*/ 	.word	0x00000470


	//   ....[1]....
        /*005c*/ 	.word	0x00000490


	//   ....[2]....
        /*0060*/ 	.word	0x00000650


	//----- nvinfo : EIATTR_COOP_GROUP_MASK_REGIDS
	.align		4
.L_29:
        /*0064*/ 	.byte	0x04, 0x29
        /*0066*/ 	.short	(.L_31 - .L_30)


	//   ....[0]....
.L_30:
        /*0068*/ 	.word	0xffffffff


	//   ....[1]....
        /*006c*/ 	.word	0xffffffff


	//   ....[2]....
        /*0070*/ 	.word	0xffffffff


	//   ....[3]....
        /*0074*/ 	.word	0xffffffff


	//   ....[4]....
        /*0078*/ 	.word	0xffffffff


	//   ....[5]....
        /*007c*/ 	.word	0xffffffff


	//----- nvinfo : EIATTR_COOP_GROUP_INSTR_OFFSETS
	.align		4
.L_31:
        /*0080*/ 	.byte	0x04, 0x28
        /*0082*/ 	.short	(.L_33 - .L_32)


	//   ....[0]....
.L_32:
        /*0084*/ 	.word	0x00000070


	//   ....[1]....
        /*0088*/ 	.word	0x00000080


	//   ....[2]....
        /*008c*/ 	.word	0x00000140


	//   ....[3]....
        /*0090*/ 	.word	0x000002c0


	//   ....[4]....
        /*0094*/ 	.word	0x000007e0


	//   ....[5]....
        /*0098*/ 	.word	0x00001270


	//----- nvinfo : EIATTR_REG_RECONFIG
	.align		4
.L_33:
        /*009c*/ 	.byte	0x01, 0x54
	.zero		2


	//----- nvinfo : EIATTR_SYSCALL_OFFSETS
	.align		4
        /*00a0*/ 	.byte	0x04, 0x46
        /*00a2*/ 	.short	(.L_35 - .L_34)


	//   ....[0]....
.L_34:
        /*00a4*/ 	.word	0x00001420


	//----- nvinfo : EIATTR_MBARRIER_INSTR_OFFSETS
	.align		4
.L_35:
        /*00a8*/ 	.byte	0x04, 0x39
        /*00aa*/ 	.short	(.L_37 - .L_36)


	//   ....[0]....
.L_36:
        /*00ac*/ 	.word	0x00000240
        /*00b0*/ 	.word	0x000000ff
        /*00b4*/ 	.word	0x00000000
        /*00b8*/ 	.short	0x0100
        /*00ba*/ 	.byte	0x08
	.zero		1


	//   ....[1]....
        /*00bc*/ 	.word	0x00000250
        /*00c0*/ 	.word	0x000000ff
        /*00c4*/ 	.word	0x00000018
        /*00c8*/ 	.short	0x0100
        /*00ca*/ 	.byte	0x08
	.zero		1


	//   ....[2]....
        /*00cc*/ 	.word	0x00000260
        /*00d0*/ 	.word	0x000000ff
        /*00d4*/ 	.word	0x00000008
        /*00d8*/ 	.short	0x0100
        /*00da*/ 	.byte	0x08
	.zero		1


	//   ....[3]....
        /*00dc*/ 	.word	0x00000270
        /*00e0*/ 	.word	0x000000ff
        /*00e4*/ 	.word	0x00000020
        /*00e8*/ 	.short	0x0100
        /*00ea*/ 	.byte	0x08
	.zero		1


	//   ....[4]....
        /*00ec*/ 	.word	0x00000280
        /*00f0*/ 	.word	0x000000ff
        /*00f4*/ 	.word	0x00000010
        /*00f8*/ 	.short	0x0100
        /*00fa*/ 	.byte	0x08
	.zero		1


	//   ....[5]....
        /*00fc*/ 	.word	0x00000290
        /*0100*/ 	.word	0x000000ff
        /*0104*/ 	.word	0x00000028
        /*0108*/ 	.short	0x0100
        /*010a*/ 	.byte	0x08
	.zero		1


	//   ....[6]....
        /*010c*/ 	.word	0x000006e0
        /*0110*/ 	.word	0x000000ff
        /*0114*/ 	.word	0x00000040
        /*0118*/ 	.short	0x0100
        /*011a*/ 	.byte	0x06
	.zero		1


	//   ....[7]....
        /*011c*/ 	.word	0x00000770
        /*0120*/ 	.word	0x000000ff
        /*0124*/ 	.word	0x00000048
        /*0128*/ 	.short	0x0100
        /*012a*/ 	.byte	0x06
	.zero		1


	//   ....[8]....
        /*012c*/ 	.word	0x000014e0
        /*0130*/ 	.word	0x00000003
        /*0134*/ 	.word	0x00000000
        /*0138*/ 	.short	0x010a
        /*013a*/ 	.byte	0x3f
	.zero		1


	//   ....[9]....
        /*013c*/ 	.word	0x00001520
        /*0140*/ 	.word	0x00000003
        /*0144*/ 	.word	0x00000000
        /*0148*/ 	.short	0x010a
        /*014a*/ 	.byte	0x3f
	.zero		1


	//   ....[10]....
        /*014c*/ 	.word	0x00001b70
        /*0150*/ 	.word	0x00000005
        /*0154*/ 	.word	0x00000000
        /*0158*/ 	.short	0x010a
        /*015a*/ 	.byte	0x3f
	.zero		1


	//   ....[11]....
        /*015c*/ 	.word	0x00001bb0
        /*0160*/ 	.word	0x00000005
        /*0164*/ 	.word	0x00000000
        /*0168*/ 	.short	0x010a
        /*016a*/ 	.byte	0x3f
	.zero		1


	//   ....[12]....
        /*016c*/ 	.word	0x000020b0
        /*0170*/ 	.word	0x00000004
        /*0174*/ 	.word	0x00000000
        /*0178*/ 	.short	0x0101
        /*017a*/ 	.byte	0x3f
	.zero		1


	//   ....[13]....
        /*017c*/ 	.word	0x000022d0
        /*0180*/ 	.word	0x00000000
        /*0184*/ 	.word	0x00000000
        /*0188*/ 	.short	0x0101
        /*018a*/ 	.byte	0x3f
	.zero		1


	//   ....[14]....
        /*018c*/ 	.word	0x0000df00
        /*0190*/ 	.word	0x00000010
        /*0194*/ 	.word	0x00000018
        /*0198*/ 	.short	0x010a
        /*019a*/ 	.byte	0x3f
	.zero		1


	//   ....[15]....
        /*019c*/ 	.word	0x0000e290
        /*01a0*/ 	.word	0x00000007
        /*01a4*/ 	.word	0x00000048
        /*01a8*/ 	.short	0x0101
        /*01aa*/ 	.byte	0x3f
	.zero		1


	//   ....[16]....
        /*01ac*/ 	.word	0x0000ea10
        /*01b0*/ 	.word	0x00000007
        /*01b4*/ 	.word	0x00000000
        /*01b8*/ 	.short	0x010a
        /*01ba*/ 	.byte	0x3f
	.zero		1


	//   ....[17]....
        /*01bc*/ 	.word	0x0000ea90
        /*01c0*/ 	.word	0x00000006
        /*01c4*/ 	.word	0x00000000
        /*01c8*/ 	.short	0x010a
        /*01ca*/ 	.byte	0x3f
	.zero		1


	//   ....[18]....
        /*01cc*/ 	.word	0x0000eb20
        /*01d0*/ 	.word	0x00000003
        /*01d4*/ 	.word	0x00000000
        /*01d8*/ 	.short	0x010a
        /*01da*/ 	.byte	0x3f
	.zero		1


	//   ....[19]....
        /*01dc*/ 	.word	0x0000eb80
        /*01e0*/ 	.word	0x00000003
        /*01e4*/ 	.word	0x00000000
        /*01e8*/ 	.short	0x010a
        /*01ea*/ 	.byte	0x3f
	.zero		1


	//   ....[20]....
        /*01ec*/ 	.word	0x0000ebd0
        /*01f0*/ 	.word	0x00000005
        /*01f4*/ 	.word	0x00000000
        /*01f8*/ 	.short	0x010a
        /*01fa*/ 	.byte	0x3f
	.zero		1


	//   ....[21]....
        /*01fc*/ 	.word	0x0000eca0
        /*0200*/ 	.word	0x00000010
        /*0204*/ 	.word	0x00000018
        /*0208*/ 	.short	0x010a
        /*020a*/ 	.byte	0x3f
	.zero		1


	//   ....[22]....
        /*020c*/ 	.word	0x0000ed70
        /*0210*/ 	.word	0x00000007
        /*0214*/ 	.word	0x00000000
        /*0218*/ 	.short	0x010a
        /*021a*/ 	.byte	0x3f
	.zero		1


	//   ....[23]....
        /*021c*/ 	.word	0x0000edc0
        /*0220*/ 	.word	0x00000006
        /*0224*/ 	.word	0x00000000
        /*0228*/ 	.short	0x010a
        /*022a*/ 	.byte	0x3f
	.zero		1


	//----- nvinfo : EIATTR_NUM_MBARRIERS
	.align		4
.L_37:
        /*022c*/ 	.byte	0x03, 0x38
        /*022e*/ 	.short	0x0008


	//----- nvinfo : EIATTR_EXIT_INSTR_OFFSETS
	.align		4
        /*0230*/ 	.byte	0x04, 0x1c
        /*0232*/ 	.short	(.L_39 - .L_38)


	//   ....[0]....
.L_38:
        /*0234*/ 	.word	0x00000930


	//   ....[1]....
        /*0238*/ 	.word	0x00001180


	//   ....[2]....
        /*023c*/ 	.word	0x0000d610


	//   ....[3]....
        /*0240*/ 	.word	0x0000db90


	//   ....[4]....
        /*0244*/ 	.word	0x0000eb70


	//----- nvinfo : EIATTR_MAX_THREADS
	.align		4
.L_39:
        /*0248*/ 	.byte	0x04, 0x05
        /*024a*/ 	.short	(.L_41 - .L_40)
.L_40:
        /*024c*/ 	.word	0x00000180
        /*0250*/ 	.word	0x00000001
        /*0254*/ 	.word	0x00000001


	//----- nvinfo : EIATTR_CRS_STACK_SIZE
	.align		4
.L_41:
        /*0258*/ 	.byte	0x04, 0x1e
        /*025a*/ 	.short	(.L_43 - .L_42)
.L_42:
        /*025c*/ 	.word	0x00000000


	//----- nvinfo : EIATTR_CBANK_PARAM_SIZE
	.align		4
.L_43:
        /*0260*/ 	.byte	0x03, 0x19
        /*0262*/ 	.short	0x0470


	//----- nvinfo : EIATTR_PARAM_CBANK
	.align		4
        /*0264*/ 	.byte	0x04, 0x0a
        /*0266*/ 	.short	(.L_45 - .L_44)
	.align		4
.L_44:
        /*0268*/ 	.word	index@(.nv.constant0._ZN7cutlass13device_kernelINS_4gemm6kernel13GemmUniversalIN4cute5tupleIJiiiiEEENS1_10collective13CollectiveMmaINS1_34MainloopSm90TmaGmmaWarpSpecializedILi3ENS5_IJNS4_1CILi2EEENSA_ILi1EEESC_EEENS1_35KernelTmaWarpSpecializedCooperativeEEENS5_IJNSA_ILi384EEENSA_ILi96EEENSA_ILi64EEEEEENS_10bfloat16_tENS5_IJlSC_lEEESK_SL_NS4_8TiledMMAINS4_8MMA_AtomIJNS4_4SM904GMMA27MMA_64x96x16_F32BF16BF16_SSILNSP_5MajorE0ELSR_0ELNSP_7ScaleInE1ELSS_1EEEEEENS4_6LayoutISD_NS5_IJSC_NSA_ILi0EEESW_EEEEENS5_IJNS4_10UnderscoreESZ_SZ_EEEEENS4_13SM90_TMA_LOADENS4_14ComposedLayoutINS4_7SwizzleILi3ELi4ELi3EEENS4_18smem_ptr_flag_bitsILi16EEENSV_INS5_IJNSA_ILi8EEESI_EEENS5_IJSI_SC_EEEEEEEvNS4_8identityENS4_23SM90_TMA_LOAD_MULTICASTES1C_vS1D_EENS_8epilogue10collective6detail29Sm90TmaWarpSpecializedAdapterINS1H_15DefaultEpilogueISK_SL_SL_NS1G_6thread17LinearCombinationISK_Li1EffLNS1L_9ScaleType4KindE0ELNS_15FloatRoundStyleE2ESK_EENS1_15EpilogueDefaultEEEEEvvEEEEvNT_6ParamsE)
        /*026c*/ 	.short	0x0210
        /*026e*/ 	.short	0x0470


	//----- nvinfo : EIATTR_SW_WAR
	.align		4
.L_45:
        /*0270*/ 	.byte	0x04, 0x36
        /*0272*/ 	.short	(.L_47 - .L_46)
.L_46:
        /*0274*/ 	.word	0x00000008
.L_47:


//--------------------- .nv.callgraph             --------------------------
	.section	.nv.callgraph,"",@"SHT_CUDA_CALLGRAPH"
	.align	4
	.sectionentsize	8
	.align		4
        /*0000*/ 	.word	0x00000000
	.align		4
        /*0004*/ 	.word	0xffffffff
	.align		4
        /*0008*/ 	.word	index@(_ZN7cutlass13device_kernelINS_4gemm6kernel13GemmUniversalIN4cute5tupleIJiiiiEEENS1_10collective13CollectiveMmaINS1_34MainloopSm90TmaGmmaWarpSpecializedILi3ENS5_IJNS4_1CILi2EEENSA_ILi1EEESC_EEENS1_35KernelTmaWarpSpecializedCooperativeEEENS5_IJNSA_ILi384EEENSA_ILi96EEENSA_ILi64EEEEEENS_10bfloat16_tENS5_IJlSC_lEEESK_SL_NS4_8TiledMMAINS4_8MMA_AtomIJNS4_4SM904GMMA27MMA_64x96x16_F32BF16BF16_SSILNSP_5MajorE0ELSR_0ELNSP_7ScaleInE1ELSS_1EEEEEENS4_6LayoutISD_NS5_IJSC_NSA_ILi0EEESW_EEEEENS5_IJNS4_10UnderscoreESZ_SZ_EEEEENS4_13SM90_TMA_LOADENS4_14ComposedLayoutINS4_7SwizzleILi3ELi4ELi3EEENS4_18smem_ptr_flag_bitsILi16EEENSV_INS5_IJNSA_ILi8EEESI_EEENS5_IJSI_SC_EEEEEEEvNS4_8identityENS4_23SM90_TMA_LOAD_MULTICASTES1C_vS1D_EENS_8epilogue10collective6detail29Sm90TmaWarpSpecializedAdapterINS1H_15DefaultEpilogueISK_SL_SL_NS1G_6thread17LinearCombinationISK_Li1EffLNS1L_9ScaleType4KindE0ELNS_15FloatRoundStyleE2ESK_EENS1_15EpilogueDefaultEEEEEvvEEEEvNT_6ParamsE)
	.align		4
        /*000c*/ 	.word	index@(__assertfail)
	.align		4
        /*0010*/ 	.word	0x00000000
	.align		4
        /*0014*/ 	.word	0xfffffffe
	.align		4
        /*0018*/ 	.word	0x00000000
	.align		4
        /*001c*/ 	.word	0xfffffffd
	.align		4
        /*0020*/ 	.word	0x00000000
	.align		4
        /*0024*/ 	.word	0xfffffffc


//--------------------- .nv.constant4             --------------------------
	.section	.nv.constant4,"a",@progbits
	.align	8
	.align		8
.nv.constant4:
        /*0000*/ 	.dword	__assertfail
	.align		8
        /*0008*/ 	.dword	__unnamed_1
	.align		8
        /*0010*/ 	.dword	_ZN39_INTERNAL_f873ad41_4_k_cu_da05a24a_88254cuda3std3__45__cpo5beginE
	.align		8
        /*0018*/ 	.dword	_ZN39_INTERNAL_f873ad41_4_k_cu_da05a24a_88254cuda3std3__45__cpo3endE
	.align		8
        /*0020*/ 	.dword	_ZN39_INTERNAL_f873ad41_4_k_cu_da05a24a_88254cuda3std3__45__cpo6cbeginE
	.align		8
        /*0028*/ 	.dword	_ZN39_INTERNAL_f873ad41_4_k_cu_da05a24a_88254cuda3std3__45__cpo4cendE
	.align		8
        /*0030*/ 	.dword	_ZN39_INTERNAL_f873ad41_4_k_cu_da05a24a_88254cuda3std3__441_GLOBAL__N__f873ad41_4_k_cu_da05a24a_88256ignoreE
	.align		8
        /*0038*/ 	.dword	_ZN39_INTERNAL_f873ad41_4_k_cu_da05a24a_88254cuda3std3__419piecewise_constructE
	.align		8
        /*0040*/ 	.dword	_ZN39_INTERNAL_f873ad41_4_k_cu_da05a24a_88254cuda3std3__48in_placeE
	.align		8
        /*0048*/ 	.dword	_ZN39_INTERNAL_f873ad41_4_k_cu_da05a24a_88254cuda3std6ranges3__45__cpo4swapE
	.align		8
        /*0050*/ 	.dword	_ZN39_INTERNAL_f873ad41_4_k_cu_da05a24a_88254cuda3std6ranges3__45__cpo9iter_moveE
	.align		8
        /*0058*/ 	.dword	_ZN39_INTERNAL_f873ad41_4_k_cu_da05a24a_88254cute7productE
	.align		8
        /*0060*/ 	.dword	_ZN39_INTERNAL_f873ad41_4_k_cu_da05a24a_88254cute1_E
	.align		8
        /*0068*/ 	.dword	$str$22
	.align		8
        /*0070*/ 	.dword	$str$23


//--------------------- .text._ZN7cutlass13device_kernelINS_4gemm6kernel13GemmUniversalIN4cute5tupleIJiiiiEEENS1_10collective13CollectiveMmaINS1_34MainloopSm90TmaGmmaWarpSpecializedILi3ENS5_IJNS4_1CILi2EEENSA_ILi1EEESC_EEENS1_35KernelTmaWarpSpecializedCooperativeEEENS5_IJNSA_ILi384EEENSA_ILi96EEENSA_ILi64EEEEEENS_10bfloat16_tENS5_IJlSC_lEEESK_SL_NS4_8TiledMMAINS4_8MMA_AtomIJNS4_4SM904GMMA27MMA_64x96x16_F32BF16BF16_SSILNSP_5MajorE0ELSR_0ELNSP_7ScaleInE1ELSS_1EEEEEENS4_6LayoutISD_NS5_IJSC_NSA_ILi0EEESW_EEEEENS5_IJNS4_10UnderscoreESZ_SZ_EEEEENS4_13SM90_TMA_LOADENS4_14ComposedLayoutINS4_7SwizzleILi3ELi4ELi3EEENS4_18smem_ptr_flag_bitsILi16EEENSV_INS5_IJNSA_ILi8EEESI_EEENS5_IJSI_SC_EEEEEEEvNS4_8identityENS4_23SM90_TMA_LOAD_MULTICASTES1C_vS1D_EENS_8epilogue10collective6detail29Sm90TmaWarpSpecializedAdapterINS1H_15DefaultEpilogueISK_SL_SL_NS1G_6thread17LinearCombinationISK_Li1EffLNS1L_9ScaleType4KindE0ELNS_15FloatRoundStyleE2ESK_EENS1_15EpilogueDefaultEEEEEvvEEEEvNT_6ParamsE --------------------------
	.section	.text._ZN7cutlass13device_kernelINS_4gemm6kernel13GemmUniversalIN4cute5tupleIJiiiiEEENS1_10collective13CollectiveMmaINS1_34MainloopSm90TmaGmmaWarpSpecializedILi3ENS5_IJNS4_1CILi2EEENSA_ILi1EEESC_EEENS1_35KernelTmaWarpSpecializedCooperativeEEENS5_IJNSA_ILi384EEENSA_ILi96EEENSA_ILi64EEEEEENS_10bfloat16_tENS5_IJlSC_lEEESK_SL_NS4_8TiledMMAINS4_8MMA_AtomIJNS4_4SM904GMMA27MMA_64x96x16_F32BF16BF16_SSILNSP_5MajorE0ELSR_0ELNSP_7ScaleInE1ELSS_1EEEEEENS4_6LayoutISD_NS5_IJSC_NSA_ILi0EEESW_EEEEENS5_IJNS4_10UnderscoreESZ_SZ_EEEEENS4_13SM90_TMA_LOADENS4_14ComposedLayoutINS4_7SwizzleILi3ELi4ELi3EEENS4_18smem_ptr_flag_bitsILi16EEENSV_INS5_IJNSA_ILi8EEESI_EEENS5_IJSI_SC_EEEEEEEvNS4_8identityENS4_23SM90_TMA_LOAD_MULTICASTES1C_vS1D_EENS_8epilogue10collective6detail29Sm90TmaWarpSpecializedAdapterINS1H_15DefaultEpilogueISK_SL_SL_NS1G_6thread17LinearCombinationISK_Li1EffLNS1L_9ScaleType4KindE0ELNS_15FloatRoundStyleE2ESK_EENS1_15EpilogueDefaultEEEEEvvEEEEvNT_6ParamsE,"ax",@progbits
	.align	128
.text._ZN7cutlass13device_kernelINS_4gemm6kernel13GemmUniversalIN4cute5tupleIJiiiiEEENS1_10collective13CollectiveMmaINS1_34MainloopSm90TmaGmmaWarpSpecializedILi3ENS5_IJNS4_1CILi2EEENSA_ILi1EEESC_EEENS1_35KernelTmaWarpSpecializedCooperativeEEENS5_IJNSA_ILi384EEENSA_ILi96EEENSA_ILi64EEEEEENS_10bfloat16_tENS5_IJlSC_lEEESK_SL_NS4_8TiledMMAINS4_8MMA_AtomIJNS4_4SM904GMMA27MMA_64x96x16_F32BF16BF16_SSILNSP_5MajorE0ELSR_0ELNSP_7ScaleInE1ELSS_1EEEEEENS4_6LayoutISD_NS5_IJSC_NSA_ILi0EEESW_EEEEENS5_IJNS4_10UnderscoreESZ_SZ_EEEEENS4_13SM90_TMA_LOADENS4_14ComposedLayoutINS4_7SwizzleILi3ELi4ELi3EEENS4_18smem_ptr_flag_bitsILi16EEENSV_INS5_IJNSA_ILi8EEESI_EEENS5_IJSI_SC_EEEEEEEvNS4_8identityENS4_23SM90_TMA_LOAD_MULTICASTES1C_vS1D_EENS_8epilogue10collective6detail29Sm90TmaWarpSpecializedAdapterINS1H_15DefaultEpilogueISK_SL_SL_NS1G_6thread17LinearCombinationISK_Li1EffLNS1L_9ScaleType4KindE0ELNS_15FloatRoundStyleE2ESK_EENS1_15EpilogueDefaultEEEEEvvEEEEvNT_6ParamsE:
        .type           _ZN7cutlass13device_kernelINS_4gemm6kernel13GemmUniversalIN4cute5tupleIJiiiiEEENS1_10collective13CollectiveMmaINS1_34MainloopSm90TmaGmmaWarpSpecializedILi3ENS5_IJNS4_1CILi2EEENSA_ILi1EEESC_EEENS1_35KernelTmaWarpSpecializedCooperativeEEENS5_IJNSA_ILi384EEENSA_ILi96EEENSA_ILi64EEEEEENS_10bfloat16_tENS5_IJlSC_lEEESK_SL_NS4_8TiledMMAINS4_8MMA_AtomIJNS4_4SM904GMMA27MMA_64x96x16_F32BF16BF16_SSILNSP_5MajorE0ELSR_0ELNSP_7ScaleInE1ELSS_1EEEEEENS4_6LayoutISD_NS5_IJSC_NSA_ILi0EEESW_EEEEENS5_IJNS4_10UnderscoreESZ_SZ_EEEEENS4_13SM90_TMA_LOADENS4_14ComposedLayoutINS4_7SwizzleILi3ELi4ELi3EEENS4_18smem_ptr_flag_bitsILi16EEENSV_INS5_IJNSA_ILi8EEESI_EEENS5_IJSI_SC_EEEEEEEvNS4_8identityENS4_23SM90_TMA_LOAD_MULTICASTES1C_vS1D_EENS_8epilogue10collective6detail29Sm90TmaWarpSpecializedAdapterINS1H_15DefaultEpilogueISK_SL_SL_NS1G_6thread17LinearCombinationISK_Li1EffLNS1L_9ScaleType4KindE0ELNS_15FloatRoundStyleE2ESK_EENS1_15EpilogueDefaultEEEEEvvEEEEvNT_6ParamsE,@function
        .size           _ZN7cutlass13device_kernelINS_4gemm6kernel13GemmUniversalIN4cute5tupleIJiiiiEEENS1_10collective13CollectiveMmaINS1_34MainloopSm90TmaGmmaWarpSpecializedILi3ENS5_IJNS4_1CILi2EEENSA_ILi1EEESC_EEENS1_35KernelTmaWarpSpecializedCooperativeEEENS5_IJNSA_ILi384EEENSA_ILi96EEENSA_ILi64EEEEEENS_10bfloat16_tENS5_IJlSC_lEEESK_SL_NS4_8TiledMMAINS4_8MMA_AtomIJNS4_4SM904GMMA27MMA_64x96x16_F32BF16BF16_SSILNSP_5MajorE0ELSR_0ELNSP_7ScaleInE1ELSS_1EEEEEENS4_6LayoutISD_NS5_IJSC_NSA_ILi0EEESW_EEEEENS5_IJNS4_10UnderscoreESZ_SZ_EEEEENS4_13SM90_TMA_LOADENS4_14ComposedLayoutINS4_7SwizzleILi3ELi4ELi3EEENS4_18smem_ptr_flag_bitsILi16EEENSV_INS5_IJNSA_ILi8EEESI_EEENS5_IJSI_SC_EEEEEEEvNS4_8identityENS4_23SM90_TMA_LOAD_MULTICASTES1C_vS1D_EENS_8epilogue10collective6detail29Sm90TmaWarpSpecializedAdapterINS1H_15DefaultEpilogueISK_SL_SL_NS1G_6thread17LinearCombinationISK_Li1EffLNS1L_9ScaleType4KindE0ELNS_15FloatRoundStyleE2ESK_EENS1_15EpilogueDefaultEEEEEvvEEEEvNT_6ParamsE,(.L_x_309 - _ZN7cutlass13device_kernelINS_4gemm6kernel13GemmUniversalIN4cute5tupleIJiiiiEEENS1_10collective13CollectiveMmaINS1_34MainloopSm90TmaGmmaWarpSpecializedILi3ENS5_IJNS4_1CILi2EEENSA_ILi1EEESC_EEENS1_35KernelTmaWarpSpecializedCooperativeEEENS5_IJNSA_ILi384EEENSA_ILi96EEENSA_ILi64EEEEEENS_10bfloat16_tENS5_IJlSC_lEEESK_SL_NS4_8TiledMMAINS4_8MMA_AtomIJNS4_4SM904GMMA27MMA_64x96x16_F32BF16BF16_SSILNSP_5MajorE0ELSR_0ELNSP_7ScaleInE1ELSS_1EEEEEENS4_6LayoutISD_NS5_IJSC_NSA_ILi0EEESW_EEEEENS5_IJNS4_10UnderscoreESZ_SZ_EEEEENS4_13SM90_TMA_LOADENS4_14ComposedLayoutINS4_7SwizzleILi3ELi4ELi3EEENS4_18smem_ptr_flag_bitsILi16EEENSV_INS5_IJNSA_ILi8EEESI_EEENS5_IJSI_SC_EEEEEEEvNS4_8identityENS4_23SM90_TMA_LOAD_MULTICASTES1C_vS1D_EENS_8epilogue10collective6detail29Sm90TmaWarpSpecializedAdapterINS1H_15DefaultEpilogueISK_SL_SL_NS1G_6thread17LinearCombinationISK_Li1EffLNS1L_9ScaleType4KindE0ELNS_15FloatRoundStyleE2ESK_EENS1_15EpilogueDefaultEEEEEvvEEEEvNT_6ParamsE)
        .other          _ZN7cutlass13device_kernelINS_4gemm6kernel13GemmUniversalIN4cute5tupleIJiiiiEEENS1_10collective13CollectiveMmaINS1_34MainloopSm90TmaGmmaWarpSpecializedILi3ENS5_IJNS4_1CILi2EEENSA_ILi1EEESC_EEENS1_35KernelTmaWarpSpecializedCooperativeEEENS5_IJNSA_ILi384EEENSA_ILi96EEENSA_ILi64EEEEEENS_10bfloat16_tENS5_IJlSC_lEEESK_SL_NS4_8TiledMMAINS4_8MMA_AtomIJNS4_4SM904GMMA27MMA_64x96x16_F32BF16BF16_SSILNSP_5MajorE0ELSR_0ELNSP_7ScaleInE1ELSS_1EEEEEENS4_6LayoutISD_NS5_IJSC_NSA_ILi0EEESW_EEEEENS5_IJNS4_10UnderscoreESZ_SZ_EEEEENS4_13SM90_TMA_LOADENS4_14ComposedLayoutINS4_7SwizzleILi3ELi4ELi3EEENS4_18smem_ptr_flag_bitsILi16EEENSV_INS5_IJNSA_ILi8EEESI_EEENS5_IJSI_SC_EEEEEEEvNS4_8identityENS4_23SM90_TMA_LOAD_MULTICASTES1C_vS1D_EENS_8epilogue10collective6detail29Sm90TmaWarpSpecializedAdapterINS1H_15DefaultEpilogueISK_SL_SL_NS1G_6thread17LinearCombinationISK_Li1EffLNS1L_9ScaleType4KindE0ELNS_15FloatRoundStyleE2ESK_EENS1_15EpilogueDefaultEEEEEvvEEEEvNT_6ParamsE,@"STO_CUDA_ENTRY STV_DEFAULT"
_ZN7cutlass13device_kernelINS_4gemm6kernel13GemmUniversalIN4cute5tupleIJiiiiEEENS1_10collective13CollectiveMmaINS1_34MainloopSm90TmaGmmaWarpSpecializedILi3ENS5_IJNS4_1CILi2EEENSA_ILi1EEESC_EEENS1_35KernelTmaWarpSpecializedCooperativeEEENS5_IJNSA_ILi384EEENSA_ILi96EEENSA_ILi64EEEEEENS_10bfloat16_tENS5_IJlSC_lEEESK_SL_NS4_8TiledMMAINS4_8MMA_AtomIJNS4_4SM904GMMA27MMA_64x96x16_F32BF16BF16_SSILNSP_5MajorE0ELSR_0ELNSP_7ScaleInE1ELSS_1EEEEEENS4_6LayoutISD_NS5_IJSC_NSA_ILi0EEESW_EEEEENS5_IJNS4_10UnderscoreESZ_SZ_EEEEENS4_13SM90_TMA_LOADENS4_14ComposedLayoutINS4_7SwizzleILi3ELi4ELi3EEENS4_18smem_ptr_flag_bitsILi16EEENSV_INS5_IJNSA_ILi8EEESI_EEENS5_IJSI_SC_EEEEEEEvNS4_8identityENS4_23SM90_TMA_LOAD_MULTICASTES1C_vS1D_EENS_8epilogue10collective6detail29Sm90TmaWarpSpecializedAdapterINS1H_15DefaultEpilogueISK_SL_SL_NS1G_6thread17LinearCombinationISK_Li1EffLNS1L_9ScaleType4KindE0ELNS_15FloatRoundStyleE2ESK_EENS1_15EpilogueDefaultEEEEEvvEEEEvNT_6ParamsE:
[----:B------:R-:W0:Y:S02]  /*0000*/  LDC R1, c[0x0][0x28] ;  /* 0x00000a00ff017b82 */ /* 0x000e240000000800 */
[----:B0-----:R-:W-:Y:S01]  /*0010*/  VIADD R1, R1, 0xfffffff8 ;  /* 0xfffffff801017836 */ /* 0x001fe20000000000 */
[----:B------:R-:W0:Y:S01]  /*0020*/  S2R R6, SR_TID.X ;  /* 0x0000000000067919 */ /* 0x000e220000002100 */
[----:B------:R-:W-:Y:S01]  /*0030*/  ELECT P0, URZ, PT ;  /* 0x00000000003f782f */ /* 0x000fe20003800000 */
[----:B------:R-:W-:Y:S01]  /*0040*/  BSSY B0, `(.L_x_0) ;  /* 0x000000f000007945 */ /* 0x000fe20003800000 */
[--C-:B0-----:R-:W-:Y:S02]  /*0050*/  SHF.R.U32.HI R0, RZ, 0x5, R6.reuse ;  /* 0x00000005ff007819 */ /* 0x101fe40000011606 */
[----:B------:R-:W-:-:S03]  /*0060*/  SHF.R.U32.HI R3, RZ, 0x7, R6 ;  /* 0x00000007ff037819 */ /* 0x000fc60000011606 */
[----:B------:R-:W0:Y:S04]  /*0070*/  SHFL.IDX PT, R2, R0, RZ, 0x1f ;  /* 0x00001fff00027589 */ /* 0x000e2800000e0000 */
[----:B------:R1:W2:Y:S01]  /*0080*/  SHFL.IDX PT, R5, R3, RZ, 0x1f ;  /* 0x00001fff03057589 */ /* 0x0002a200000e0000 */
[----:B0-----:R-:W-:-:S13]  /*0090*/  ISETP.NE.OR P0, PT, R2, RZ, !P0 ;  /* 0x000000ff0200720c */ /* 0x001fda0004705670 */
[----:B-12---:R-:W-:Y:S05]  /*00a0*/  @P0 BRA `(.L_x_1) ;  /* 0x0000000000200947 */ /* 0x006fea0003800000 */
[----:B------:R-:W-:Y:S02]  /*00b0*/  ULDC.64 UR4, c[0x0][0x198] ;  /* 0x0000660000047ab9 */ /* 0x000fe40000000a00 */
[----:B------:R-:W-:Y:S02]  /*00c0*/  UIADD3 UR6, UP0, UR4, 0xf0, URZ ;  /* 0x000000f004067890 */ /* 0x000fe4000ff1e03f */
[----:B------:R-:W-:Y:S02]  /*00d0*/  UIADD3 UR4, UP1, UR4, 0x1f0, URZ ;  /* 0x000001f004047890 */ /* 0x000fe4000ff3e03f */
[----:B------:R-:W-:Y:S02]  /*00e0*/  UIADD3.X UR7, URZ, UR5, URZ, UP0, !UPT ;  /* 0x000000053f077290 */ /* 0x000fe400087fe43f */
[----:B------:R-:W-:-:S07]  /*00f0*/  UIADD3.X UR5, URZ, UR5, URZ, UP1, !UPT ;  /* 0x000000053f057290 */ /* 0x000fce0008ffe43f */
[----:B------:R0:W-:Y:S02]  /*0100*/  UTMACCTL.PF [UR6] ;  /* 0x00000000060079b9 */ /* 0x0001e40008040000 */
[----:B------:R0:W-:Y:S02]  /*0110*/  UTMACCTL.PF [UR4] ;  /* 0x00000000040079b9 */ /* 0x0001e40008040000 */
[----:B0-----:R-:W-:Y:S01]  /*0120*/  NOP ;  /* 0x0000000000007918 */ /* 0x001fe20000000000 */
.L_x_1:
[----:B------:R-:W-:Y:S05]  /*0130*/  BSYNC B0 ;  /* 0x0000000000007941 */ /* 0x000fea0003800000 */
.L_x_0:
[----:B------:R-:W0:Y:S02]  /*0140*/  SHFL.IDX PT, R3, R0, RZ, 0x1f ;  /* 0x00001fff00037589 */ /* 0x000e2400000e0000 */
[----:B0-----:R-:W-:-:S13]  /*0150*/  ISETP.NE.AND P0, PT, R3, RZ, PT ;  /* 0x000000ff0300720c */ /* 0x001fda0003f05270 */
[----:B------:R-:W-:Y:S05]  /*0160*/  @P0 BRA `(.L_x_2) ;  /* 0x0000000000500947 */ /* 0x000fea0003800000 */
[----:B------:R-:W0:Y:S01]  /*0170*/  S2UR UR8, SR_CgaCtaId ;  /* 0x00000000000879c3 */ /* 0x000e220000008800 */
[----:B------:R-:W-:Y:S01]  /*0180*/  UMOV UR4, 0x400 ;  /* 0x0000040000047882 */ /* 0x000fe20000000000 */
[----:B------:R-:W-:Y:S01]  /*0190*/  UMOV UR5, 0x1 ;  /* 0x0000000100057882 */ /* 0x000fe20000000000 */
[----:B------:R-:W-:Y:S01]  /*01a0*/  UMOV UR6, 0x4 ;  /* 0x0000000400067882 */ /* 0x000fe20000000000 */
[----:B------:R-:W-:Y:S01]  /*01b0*/  ELECT P0, URZ, PT ;  /* 0x00000000003f782f */ /* 0x000fe20003800000 */
[----:B------:R-:W-:-:S04]  /*01c0*/  UIADD3 UR6, -UR6, 0x100000, URZ ;  /* 0x0010000006067890 */ /* 0x000fc8000fffe13f */
[----:B------:R-:W-:Y:S02]  /*01d0*/  USHF.L.U32 UR7, UR6, 0xb, URZ ;  /* 0x0000000b06077899 */ /* 0x000fe4000800063f */
[----:B------:R-:W-:Y:S02]  /*01e0*/  USHF.L.U32 UR6, UR6, 0x1, URZ ;  /* 0x0000000106067899 */ /* 0x000fe4000800063f */
[----:B0-----:R-:W-:Y:S02]  /*01f0*/  ULEA UR8, UR8, UR4, 0x18 ;  /* 0x0000000408087291 */ /* 0x001fe4000f8ec03f */
[----:B------:R-:W-:-:S04]  /*0200*/  UIADD3 UR4, -UR5, 0x100000, URZ ;  /* 0x0010000005047890 */ /* 0x000fc8000fffe13f */
[----:B------:R-:W-:Y:S02]  /*0210*/  USHF.L.U32 UR5, UR4, 0xb, URZ ;  /* 0x0000000b04057899 */ /* 0x000fe4000800063f */
[----:B------:R-:W-:Y:S01]  /*0220*/  USHF.L.U32 UR4, UR4, 0x1, URZ ;  /* 0x0000000104047899 */ /* 0x000fe2000800063f */
[----:B------:R-:W0:Y:S11]  /*0230*/  FENCE.VIEW.ASYNC.S ;  /* 0x00000000000073c6 */ /* 0x000e360000000000 */
[----:B0-----:R0:W1:Y:S01]  /*0240*/  SYNCS.EXCH.64 URZ, [UR8], UR4 ;  /* 0x00000004083f75b2 */ /* 0x0010620008000100 */
[----:B------:R0:W2:Y:S01]  /*0250*/  SYNCS.EXCH.64 URZ, [UR8+0x18], UR6 ;  /* 0x00001806083f75b2 */ /* 0x0000a20008000100 */
[----:B------:R0:W3:Y:S01]  /*0260*/  SYNCS.EXCH.64 URZ, [UR8+0x8], UR4 ;  /* 0x00000804083f75b2 */ /* 0x0000e20008000100 */
[----:B------:R0:W4:Y:S01]  /*0270*/  SYNCS.EXCH.64 URZ, [UR8+0x20], UR6 ;  /* 0x00002006083f75b2 */ /* 0x0001220008000100 */
[----:B------:R0:W0:Y:S01]  /*0280*/  SYNCS.EXCH.64 URZ, [UR8+0x10], UR4 ;  /* 0x00001004083f75b2 */ /* 0x0000220008000100 */
[----:B------:R0:W0:Y:S01]  /*0290*/  SYNCS.EXCH.64 URZ, [UR8+0x28], UR6 ;  /* 0x00002806083f75b2 */ /* 0x0000220008000100 */
[----:B------:R-:W-:Y:S01]  /*02a0*/  NOP ;  /* 0x0000000000007918 */ /* 0x000fe20000000000 */
.L_x_2:
[----:B------:R-:W-:Y:S01]  /*02b0*/  SHF.R.S32.HI R4, RZ, 0x1f, R6 ;  /* 0x0000001fff047819 */ /* 0x000fe20000011406 */
[----:B------:R-:W5:Y:S01]  /*02c0*/  SHFL.IDX PT, R0, R0, RZ, 0x1f ;  /* 0x00001fff00007589 */ /* 0x000f6200000e0000 */
[----:B0-----:R-:W0:Y:S01]  /*02d0*/  S2UR UR8, SR_CTAID.X ;  /* 0x00000000000879c3 */ /* 0x001e220000002500 */
[----:B------:R-:W-:Y:S02]  /*02e0*/  ELECT P0, URZ, PT ;  /* 0x00000000003f782f */ /* 0x000fe40003800000 */
[----:B------:R-:W-:Y:S01]  /*02f0*/  LEA.HI R4, R4, R6, RZ, 0x7 ;  /* 0x0000000604047211 */ /* 0x000fe200078f38ff */
[----:B------:R-:W-:Y:S01]  /*0300*/  ULDC UR4, c[0x0][0x150] ;  /* 0x0000540000047ab9 */ /* 0x000fe20000000800 */
[----:B------:R-:W-:Y:S01]  /*0310*/  SHF.R.S32.HI R8, RZ, 0x1f, R3 ;  /* 0x0000001fff087819 */ /* 0x000fe20000011403 */
[----:B------:R-:W-:Y:S01]  /*0320*/  NOP ;  /* 0x0000000000007918 */ /* 0x000fe20000000000 */
[----:B------:R-:W-:Y:S01]  /*0330*/  LOP3.LUT R4, R4, 0xffffff80, RZ, 0xc0, !PT ;  /* 0xffffff8004047812 */ /* 0x000fe200078ec0ff */
[----:B------:R-:W-:Y:S01]  /*0340*/  NOP ;  /* 0x0000000000007918 */ /* 0x000fe20000000000 */
[----:B------:R-:W-:Y:S01]  /*0350*/  LEA.HI R8, R8, R3, RZ, 0x2 ;  /* 0x0000000308087211 */ /* 0x000fe200078f10ff */
[----:B------:R-:W1:Y:S01]  /*0360*/  LDC R10, c[0x0][0x144] ;  /* 0x00005100ff0a7b82 */ /* 0x000e620000000800 */
[----:B------:R-:W-:Y:S01]  /*0370*/  IMAD.MOV.U32 R16, RZ, RZ, 0x1 ;  /* 0x00000001ff107424 */ /* 0x000fe200078e00ff */
[----:B------:R-:W-:Y:S01]  /*0380*/  ISETP.NE.AND P3, PT, R5, RZ, PT ;  /* 0x000000ff0500720c */ /* 0x000fe20003f65270 */
[----:B------:R-:W-:Y:S01]  /*0390*/  IMAD.IADD R6, R6, 0x1, -R4 ;  /* 0x0000000106067824 */ /* 0x000fe200078e0a04 */
[----:B------:R-:W-:Y:S01]  /*03a0*/  LOP3.LUT R8, R8, 0x3ffffffc, RZ, 0xc0, !PT ;  /* 0x3ffffffc08087812 */ /* 0x000fe200078ec0ff */
[----:B------:R-:W2:Y:S03]  /*03b0*/  S2R R4, SR_CTAID.Y ;  /* 0x0000000000047919 */ /* 0x000ea60000002600 */
[----:B------:R-:W-:Y:S01]  /*03c0*/  SHF.R.S32.HI R7, RZ, 0x1f, R6 ;  /* 0x0000001fff077819 */ /* 0x000fe20000011406 */
[----:B------:R-:W-:Y:S01]  /*03d0*/  IMAD.IADD R8, R3, 0x1, -R8 ;  /* 0x0000000103087824 */ /* 0x000fe200078e0a08 */
[----:B------:R-:W3:Y:S02]  /*03e0*/  LDC R13, c[0x0][0x140] ;  /* 0x00005000ff0d7b82 */ /* 0x000ee40000000800 */
[----:B------:R-:W-:-:S02]  /*03f0*/  LEA.HI R7, R7, R6, RZ, 0x3 ;  /* 0x0000000607077211 */ /* 0x000fc400078f18ff */
[----:B-----5:R-:W-:Y:S02]  /*0400*/  ISETP.NE.OR P0, PT, R0, RZ, !P0 ;  /* 0x000000ff0000720c */ /* 0x020fe40004705670 */
[--C-:B------:R-:W-:Y:S02]  /*0410*/  SHF.R.S32.HI R0, RZ, 0x3, R7.reuse ;  /* 0x00000003ff007819 */ /* 0x100fe40000011407 */
[----:B------:R-:W-:Y:S02]  /*0420*/  SHF.R.S32.HI R7, RZ, 0x1f, R7 ;  /* 0x0000001fff077819 */ /* 0x000fe40000011407 */
[----:B0-----:R-:W-:Y:S02]  /*0430*/  I2FP.F32.U32 R9, UR8 ;  /* 0x0000000800097c45 */ /* 0x001fe40008201000 */
[----:B------:R-:W-:-:S03]  /*0440*/  LEA.HI R7, R7, R0, RZ, 0x2 ;  /* 0x0000000007077211 */ /* 0x000fc600078f10ff */
[----:B------:R-:W-:Y:S01]  /*0450*/  FMUL R9, R9, UR4 ;  /* 0x0000000409097c20 */ /* 0x000fe20008400000 */
[----:B------:R-:W-:Y:S01]  /*0460*/  LOP3.LUT R7, R7, 0xfffffffc, RZ, 0xc0, !PT ;  /* 0xfffffffc07077812 */ /* 0x000fe200078ec0ff */
[----:B------:R-:W-:Y:S01]  /*0470*/  VOTEU.ALL UP0, P0 ;  /* 0x00000000003f7886 */ /* 0x000fe20000000000 */
[----:B------:R-:W-:Y:S01]  /*0480*/  ULDC UR4, c[0x0][0x154] ;  /* 0x0000550000047ab9 */ /* 0x000fe20000000800 */
[----:B------:R-:W-:Y:S02]  /*0490*/  VOTEU.ALL UP1, P0 ;  /* 0x00000000003f7886 */ /* 0x000fe40000020000 */
[----:B------:R-:W0:Y:S01]  /*04a0*/  F2I.U32.TRUNC.NTZ R9, R9 ;  /* 0x0000000900097305 */ /* 0x000e22000020f000 */
[----:B------:R-:W-:Y:S01]  /*04b0*/  IMAD.IADD R7, R0, 0x1, -R7 ;  /* 0x0000000100077824 */ /* 0x000fe200078e0a07 */
[----:B------:R-:W5:Y:S01]  /*04c0*/  @!UP0 S2UR UR7, SR_CgaCtaId ;  /* 0x00000000000789c3 */ /* 0x000f620000008800 */
[----:B------:R-:W-:Y:S01]  /*04d0*/  @!UP0 UMOV UR6, 0x400 ;  /* 0x0000040000068882 */ /* 0x000fe20000000000 */
[----:B---3--:R-:W-:Y:S01]  /*04e0*/  ISETP.EQ.U32.AND P2, PT, R13, 0x1, PT ;  /* 0x000000010d00780c */ /* 0x008fe20003f42070 */
[----:B------:R-:W-:Y:S01]  /*04f0*/  IMAD R8, R8, 0x4, R7 ;  /* 0x0000000408087824 */ /* 0x000fe200078e0207 */
[----:B--2---:R-:W-:-:S03]  /*0500*/  I2FP.F32.U32 R3, R4 ;  /* 0x0000000400037245 */ /* 0x004fc60000201000 */
[C---:B------:R-:W-:Y:S01]  /*0510*/  IMAD.SHL.U32 R17, R8.reuse, 0x4, RZ ;  /* 0x0000000408117824 */ /* 0x040fe200078e00ff */
[----:B------:R-:W-:Y:S01]  /*0520*/  LEA.HI R0, R8, R8, RZ, 0x1 ;  /* 0x0000000808007211 */ /* 0x000fe200078f08ff */
[----:B------:R-:W-:Y:S01]  /*0530*/  FMUL R12, R3, UR4 ;  /* 0x00000004030c7c20 */ /* 0x000fe20008400000 */
[----:B------:R-:W2:Y:S01]  /*0540*/  LDC R7, c[0x0][0x148] ;  /* 0x00005200ff077b82 */ /* 0x000ea20000000800 */
[----:B------:R-:W-:Y:S01]  /*0550*/  UMOV UR4, 0x20 ;  /* 0x0000002000047882 */ /* 0x000fe20000000000 */
[----:B------:R-:W-:Y:S01]  /*0560*/  LOP3.LUT R11, R0, 0xfffffffe, RZ, 0xc0, !PT ;  /* 0xfffffffe000b7812 */ /* 0x000fe200078ec0ff */
[----:B0-----:R-:W-:Y:S01]  /*0570*/  IMAD.MOV R15, RZ, RZ, -R9 ;  /* 0x000000ffff0f7224 */ /* 0x001fe200078e0a09 */
[----:B------:R-:W-:Y:S01]  /*0580*/  SHF.R.S32.HI R9, RZ, 0x1f, R2 ;  /* 0x0000001fff097819 */ /* 0x000fe20000011402 */
[----:B------:R-:W0:Y:S01]  /*0590*/  F2I.U32.TRUNC.NTZ R12, R12 ;  /* 0x0000000c000c7305 */ /* 0x000e22000020f000 */
[----:B------:R-:W-:Y:S01]  /*05a0*/  LOP3.LUT R17, R8, 0xc, R17, 0x78, !PT ;  /* 0x0000000c08117812 */ /* 0x000fe200078e7811 */
[----:B-1----:R-:W-:Y:S01]  /*05b0*/  IMAD R3, R10, R15, UR8 ;  /* 0x000000080a037e24 */ /* 0x002fe2000f8e020f */
[----:B------:R-:W-:Y:S01]  /*05c0*/  LEA.HI R9, R9, R2, RZ, 0x2 ;  /* 0x0000000209097211 */ /* 0x000fe200078f10ff */
[----:B------:R-:W-:Y:S01]  /*05d0*/  IMAD.IADD R0, R8, 0x1, -R11 ;  /* 0x0000000108007824 */ /* 0x000fe200078e0a0b */
[----:B------:R-:W-:-:S04]  /*05e0*/  @!UP0 UIADD3 UR4, -UR4, 0x100000, URZ ;  /* 0x0010000004048890 */ /* 0x000fc8000fffe13f */
[----:B------:R-:W-:Y:S02]  /*05f0*/  @!UP0 USHF.L.U32 UR5, UR4, 0xb, URZ ;  /* 0x0000000b04058899 */ /* 0x000fe4000800063f */
[----:B------:R-:W-:Y:S01]  /*0600*/  @!UP0 USHF.L.U32 UR4, UR4, 0x1, URZ ;  /* 0x0000000104048899 */ /* 0x000fe2000800063f */
[----:B------:R-:W-:Y:S02]  /*0610*/  LOP3.LUT R9, R9, 0xfffffffc, RZ, 0xc0, !PT ;  /* 0xfffffffc09097812 */ /* 0x000fe400078ec0ff */
[----:B------:R-:W-:Y:S01]  /*0620*/  ISETP.NE.AND P4, PT, R0, R3, PT ;  /* 0x000000030000720c */ /* 0x000fe20003f85270 */
[----:B-----5:R-:W-:Y:S02]  /*0630*/  @!UP0 ULEA UR6, UR7, UR6, 0x18 ;  /* 0x0000000607068291 */ /* 0x020fe4000f8ec03f */
[----:B------:R-:W-:Y:S01]  /*0640*/  IMAD.IADD R0, R2, 0x1, -R9 ;  /* 0x0000000102007824 */ /* 0x000fe200078e0a09 */
[----:B------:R-:W-:Y:S01]  /*0650*/  VOTEU.ALL UP0, P0 ;  /* 0x00000000003f7886 */ /* 0x000fe20000000000 */
[----:B------:R-:W-:Y:S01]  /*0660*/  LOP3.LUT P0, RZ, R6, 0x7, RZ, 0xc0, !PT ;  /* 0x0000000706ff7812 */ /* 0x000fe2000780c0ff */
[----:B0-----:R-:W-:-:S02]  /*0670*/  IMAD.MOV R20, RZ, RZ, -R12 ;  /* 0x000000ffff147224 */ /* 0x001fc400078e0a0c */
[C---:B------:R-:W-:Y:S01]  /*0680*/  ISETP.NE.AND P1, PT, R0.reuse, 0x3, PT ;  /* 0x000000030000780c */ /* 0x040fe20003f25270 */
[----:B------:R-:W-:Y:S01]  /*0690*/  VIADD R6, R5, 0xffffffff ;  /* 0xffffffff05067836 */ /* 0x000fe20000000000 */
[----:B------:R-:W-:Y:S01]  /*06a0*/  ISETP.LT.U32.AND P0, PT, R17, 0x2, !P0 ;  /* 0x000000021100780c */ /* 0x000fe20004701070 */
[----:B--2---:R-:W-:Y:S01]  /*06b0*/  IMAD R9, R7, R20, R4 ;  /* 0x0000001407097224 */ /* 0x004fe200078e0204 */
[----:B------:R-:W-:Y:S01]  /*06c0*/  ISETP.EQ.OR P1, PT, R0, RZ, !P1 ;  /* 0x000000ff0000720c */ /* 0x000fe20004f22670 */
[----:B------:R-:W0:Y:S02]  /*06d0*/  FENCE.VIEW.ASYNC.S ;  /* 0x00000000000073c6 */ /* 0x000e240000000000 */
[----:B0-----:R0:W1:Y:S01]  /*06e0*/  @!UP0 SYNCS.EXCH.64 URZ, [UR6+0x40], UR4 ;  /* 0x00004004063f85b2 */ /* 0x0010620008000100 */
[----:B------:R-:W-:Y:S02]  /*06f0*/  @P4 LEA.HI R2, R17, R17, RZ, 0x1 ;  /* 0x0000001111024211 */ /* 0x000fe400078f08ff */
[----:B------:R-:W-:-:S02]  /*0700*/  ISETP.EQ.AND P1, PT, R5, RZ, P1 ;  /* 0x000000ff0500720c */ /* 0x000fc40000f22270 */
[----:B------:R-:W-:Y:S02]  /*0710*/  @P4 SHF.R.S32.HI R2, RZ, 0x1, R2 ;  /* 0x00000001ff024819 */ /* 0x000fe40000011402 */
[----:B------:R-:W-:Y:S02]  /*0720*/  ISETP.GE.U32.AND P6, PT, R6, 0x2, PT ;  /* 0x000000020600780c */ /* 0x000fe40003fc6070 */
[----:B------:R-:W-:Y:S02]  /*0730*/  @P4 ISETP.NE.AND P5, PT, R2, R9, PT ;  /* 0x000000090200420c */ /* 0x000fe40003fa5270 */
[----:B------:R-:W-:Y:S02]  /*0740*/  SEL R9, RZ, 0x1, !P0 ;  /* 0x00000001ff097807 */ /* 0x000fe40004000000 */
[----:B------:R-:W-:Y:S02]  /*0750*/  @P4 SEL R16, RZ, 0x1, P5 ;  /* 0x00000001ff104807 */ /* 0x000fe40002800000 */
[----:B------:R-:W-:Y:S01]  /*0760*/  SEL R2, RZ, 0x1, !P1 ;  /* 0x00000001ff027807 */ /* 0x000fe20004800000 */
[----:B------:R0:W2:Y:S01]  /*0770*/  @!UP1 SYNCS.EXCH.64 URZ, [UR6+0x48], UR4 ;  /* 0x00004804063f95b2 */ /* 0x0000a20008000100 */
[----:B------:R-:W-:Y:S01]  /*0780*/  LOP3.LUT R16, R16, R9, RZ, 0xc0, !PT ;  /* 0x0000000910107212 */ /* 0x000fe200078ec0ff */
[----:B------:R-:W-:Y:S01]  /*0790*/  NOP ;  /* 0x0000000000007918 */ /* 0x000fe20000000000 */
[----:B------:R-:W-:Y:S01]  /*07a0*/  SEL R2, R2, 0x2, P6 ;  /* 0x0000000202027807 */ /* 0x000fe20003000000 */
[----:B------:R-:W-:Y:S06]  /*07b0*/  @!P2 BRA `(.L_x_3) ;  /* 0x000000000008a947 */ /* 0x000fec0003800000 */
[----:B-12-4-:R-:W-:Y:S01]  /*07c0*/  UCGABAR_ARV ;  /* 0x00000000000079c7 */ /* 0x016fe20008000000 */
[----:B------:R-:W-:Y:S05]  /*07d0*/  BRA `(.L_x_4) ;  /* 0x0000000000047947 */ /* 0x000fea0003800000 */
.L_x_3:
[----:B-12-4-:R-:W-:Y:S01]  /*07e0*/  NOP ;  /* 0x0000000000007918 */ /* 0x016fe20000000000 */
.L_x_4:
[----:B------:R-:W1:Y:S01]  /*07f0*/  LDC R8, c[0x0][0x65c] ;  /* 0x00019700ff087b82 */ /* 0x000e620000000800 */
[----:B------:R-:W-:Y:S01]  /*0800*/  IMAD.MOV.U32 R9, RZ, RZ, RZ ;  /* 0x000000ffff097224 */ /* 0x000fe200078e00ff */
[----:B-1----:R-:W-:Y:S01]  /*0810*/  ISETP.NE.AND P1, PT, R8, 0x1, PT ;  /* 0x000000010800780c */ /* 0x002fe20003f25270 */
[----:B------:R-:W-:-:S12]  /*0820*/  IMAD.U32 R8, RZ, RZ, UR8 ;  /* 0x00000008ff087e24 */ /* 0x000fd8000f8e00ff */
[----:B------:R-:W1:Y:S01]  /*0830*/  @P1 LDC R23, c[0x0][0x10] ;  /* 0x00000400ff171b82 */ /* 0x000e620000000800 */
[----:B------:R-:W-:Y:S02]  /*0840*/  @P1 IMAD.MOV.U32 R5, RZ, RZ, RZ ;  /* 0x000000ffff051224 */ /* 0x000fe400078e00ff */
[----:B------:R-:W-:-:S05]  /*0850*/  @P1 IMAD.MOV.U32 R19, RZ, RZ, RZ ;  /* 0x000000ffff131224 */ /* 0x000fca00078e00ff */
[----:B------:R-:W2:Y:S01]  /*0860*/  @!P1 LDC R11, c[0x0][0xc] ;  /* 0x00000300ff0b9b82 */ /* 0x000ea20000000800 */
[----:B-1----:R-:W-:-:S04]  /*0870*/  @P1 IMAD.WIDE.U32 R22, R23, UR8, R4 ;  /* 0x0000000817161c25 */ /* 0x002fc8000f8e0004 */
[----:B------:R-:W-:Y:S02]  /*0880*/  @P1 IMAD.IADD R19, R23, 0x1, R19 ;  /* 0x0000000117131824 */ /* 0x000fe400078e0213 */
[----:B--2---:R-:W-:-:S04]  /*0890*/  @!P1 IMAD.WIDE.U32 R8, R4, R11, R8 ;  /* 0x0000000b04089225 */ /* 0x004fc800078e0008 */
[----:B------:R-:W-:Y:S02]  /*08a0*/  @!P1 IMAD.MOV.U32 R22, RZ, RZ, R8 ;  /* 0x000000ffff169224 */ /* 0x000fe400078e0008 */
[----:B------:R-:W-:Y:S01]  /*08b0*/  @!P1 IMAD.MOV.U32 R19, RZ, RZ, R9 ;  /* 0x000000ffff139224 */ /* 0x000fe200078e0009 */
[----:B------:R-:W-:Y:S06]  /*08c0*/  @!P2 BRA `(.L_x_5) ;  /* 0x00000000000ca947 */ /* 0x000fec0003800000 */
[----:B------:R-:W-:Y:S01]  /*08d0*/  UCGABAR_WAIT ;  /* 0x0000000000007dc7 */ /* 0x000fe20008000000 */
[----:B------:R-:W-:Y:S01]  /*08e0*/  CCTL.IVALL ;  /* 0x00000000ff00798f */ /* 0x000fe20002000000 */
[----:B------:R-:W-:Y:S05]  /*08f0*/  BRA `(.L_x_6) ;  /* 0x0000000000047947 */ /* 0x000fea0003800000 */
.L_x_5:
[----:B------:R-:W-:Y:S06]  /*0900*/  BAR.SYNC.DEFER_BLOCKING 0x0 ;  /* 0x0000000000007b1d */ /* 0x000fec0000010000 */
.L_x_6:
[----:B------:R-:W-:Y:S05]  /*0910*/  @!P3 BRA `(.L_x_7) ;  /* 0x000000cc0040b947 */ /* 0x000fea0003800000 */
[----:B------:R-:W-:-:S13]  /*0920*/  ISETP.GT.U32.AND P0, PT, R6, 0x1, PT ;  /* 0x000000010600780c */ /* 0x000fda0003f04070 */
[----:B0-----:R-:W-:Y:S05]  /*0930*/  @P0 EXIT ;  /* 0x000000000000094d */ /* 0x001fea0003800000 */
[----:B------:R-:W-:Y:S01]  /*0940*/  IMAD.MOV.U32 R6, RZ, RZ, -0x1 ;  /* 0xffffffffff067424 */ /* 0x000fe200078e00ff */
[----:B------:R-:W-:Y:S01]  /*0950*/  ULDC.64 UR4, c[0x0][0x650] ;  /* 0x0001940000047ab9 */ /* 0x000fe20000000a00 */
[----:B------:R-:W-:Y:S01]  /*0960*/  PRMT R0, RZ, 0x7610, R0 ;  /* 0x00007610ff007816 */ /* 0x000fe20000000000 */
[----:B------:R-:W-:Y:S01]  /*0970*/  IMAD.MOV.U32 R23, RZ, RZ, -0x1 ;  /* 0xffffffffff177424 */ /* 0x000fe200078e00ff */
[----:B------:R-:W-:Y:S01]  /*0980*/  ISETP.GE.U32.AND P0, PT, R22, UR4, PT ;  /* 0x0000000416007c0c */ /* 0x000fe2000bf06070 */
[----:B------:R0:W-:Y:S01]  /*0990*/  STL [R1], R6 ;  /* 0x0000000601007387 */ /* 0x0001e20000100800 */
[----:B------:R-:W-:Y:S02]  /*09a0*/  IMAD.MOV.U32 R18, RZ, RZ, -0x1 ;  /* 0xffffffffff127424 */ /* 0x000fe400078e00ff */
[----:B------:R-:W-:-:S13]  /*09b0*/  ISETP.GE.U32.AND.EX P0, PT, R19, UR5, PT, P0 ;  /* 0x0000000513007c0c */ /* 0x000fda000bf06100 */
[----:B0-----:R-:W-:Y:S05]  /*09c0*/  @P0 BRA `(.L_x_8) ;  /* 0x0000000400340947 */ /* 0x001fea0003800000 */
[----:B------:R-:W0:Y:S01]  /*09d0*/  LDC.64 R24, c[0x0][0x628] ;  /* 0x00018a00ff187b82 */ /* 0x000e220000000a00 */
[----:B------:R-:W-:Y:S02]  /*09e0*/  IMAD.MOV.U32 R8, RZ, RZ, R22 ;  /* 0x000000ffff087224 */ /* 0x000fe400078e0016 */
[----:B------:R-:W-:-:S05]  /*09f0*/  IMAD.MOV.U32 R9, RZ, RZ, R19 ;  /* 0x000000ffff097224 */ /* 0x000fca00078e0013 */
[----:B------:R-:W1:Y:S08]  /*0a00*/  LDC R0, c[0x0][0x630] ;  /* 0x00018c00ff007b82 */ /* 0x000e700000000800 */
[----:B------:R-:W2:Y:S01]  /*0a10*/  LDC.64 R26, c[0x0][0x620] ;  /* 0x00018800ff1a7b82 */ /* 0x000ea20000000a00 */
[----:B0-----:R-:W-:-:S04]  /*0a20*/  ISETP.NE.U32.AND P0, PT, R24, RZ, PT ;  /* 0x000000ff1800720c */ /* 0x001fc80003f05070 */
[----:B------:R-:W-:-:S13]  /*0a30*/  ISETP.NE.AND.EX P0, PT, R25, RZ, PT, P0 ;  /* 0x000000ff1900720c */ /* 0x000fda0003f05300 */
[----:B-12---:R-:W-:Y:S05]  /*0a40*/  @!P0 BRA `(.L_x_9) ;  /* 0x0000000000288947 */ /* 0x006fea0003800000 */
[----:B------:R-:W0:Y:S02]  /*0a50*/  LDC R13, c[0x0][0x634] ;  /* 0x00018d00ff0d7b82 */ /* 0x000e240000000800 */
[----:B0-----:R-:W-:-:S05]  /*0a60*/  IADD3 R13, P0, R22, R13, RZ ;  /* 0x0000000d160d7210 */ /* 0x001fca0007f1e0ff */
[----:B------:R-:W-:-:S04]  /*0a70*/  IMAD.X R15, RZ, RZ, R19, P0 ;  /* 0x000000ffff0f7224 */ /* 0x000fc800000e0613 */
[----:B------:R-:W-:-:S04]  /*0a80*/  IMAD.WIDE.U32 R8, R15, R24, RZ ;  /* 0x000000180f087225 */ /* 0x000fc800078e00ff */
[----:B------:R-:W-:-:S04]  /*0a90*/  IMAD.WIDE.U32 R10, P0, R13, R25, R8 ;  /* 0x000000190d0a7225 */ /* 0x000fc80007800008 */
[----:B------:R-:W-:-:S04]  /*0aa0*/  IMAD.WIDE.U32 R8, R13, R24, RZ ;  /* 0x000000180d087225 */ /* 0x000fc800078e00ff */
[----:B------:R-:W-:Y:S01]  /*0ab0*/  IMAD.X R13, RZ, RZ, RZ, P0 ;  /* 0x000000ffff0d7224 */ /* 0x000fe200000e06ff */
[----:B------:R-:W-:Y:S01]  /*0ac0*/  IADD3 RZ, P0, R9, R10, RZ ;  /* 0x0000000a09ff7210 */ /* 0x000fe20007f1e0ff */
[----:B------:R-:W-:-:S04]  /*0ad0*/  IMAD.MOV.U32 R12, RZ, RZ, R11 ;  /* 0x000000ffff0c7224 */ /* 0x000fc800078e000b */
[----:B------:R-:W-:-:S08]  /*0ae0*/  IMAD.WIDE.U32.X R8, R15, R25, R12, P0 ;  /* 0x000000190f087225 */ /* 0x000fd000000e040c */
.L_x_9:
[----:B------:R-:W0:Y:S01]  /*0af0*/  LDC.64 R24, c[0x0][0x640] ;  /* 0x00019000ff187b82 */ /* 0x000e220000000a00 */
[-CC-:B------:R-:W-:Y:S01]  /*0b00*/  SHF.R.U64 R28, R8, R0.reuse, R9.reuse ;  /* 0x00000000081c7219 */ /* 0x180fe20000001209 */
[----:B------:R-:W-:Y:S01]  /*0b10*/  IMAD.MOV.U32 R18, RZ, RZ, R22 ;  /* 0x000000ffff127224 */ /* 0x000fe200078e0016 */
[----:B------:R-:W-:Y:S01]  /*0b20*/  SHF.R.U32.HI R0, RZ, R0, R9 ;  /* 0x00000000ff007219 */ /* 0x000fe20000011609 */
[----:B------:R-:W-:Y:S01]  /*0b30*/  IMAD.MOV.U32 R21, RZ, RZ, 0x1 ;  /* 0x00000001ff157424 */ /* 0x000fe200078e00ff */
[----:B------:R-:W-:-:S03]  /*0b40*/  IADD3 R5, P0, RZ, -R28, RZ ;  /* 0x8000001cff057210 */ /* 0x000fc60007f1e0ff */
[----:B------:R-:W1:Y:S02]  /*0b50*/  LDC R6, c[0x0][0x618] ;  /* 0x00018600ff067b82 */ /* 0x000e640000000800 */
[----:B------:R-:W-:-:S04]  /*0b60*/  IMAD.X R9, RZ, RZ, ~R0, P0 ;  /* 0x000000ffff097224 */ /* 0x000fc800000e0e00 */
[-C--:B------:R-:W-:Y:S02]  /*0b70*/  IMAD R0, R9, R26.reuse, RZ ;  /* 0x0000001a09007224 */ /* 0x080fe400078e02ff */
[----:B------:R-:W2:Y:S01]  /*0b80*/  LDC R11, c[0x0][0x608] ;  /* 0x00018200ff0b7b82 */ /* 0x000ea20000000800 */
[----:B------:R-:W-:-:S04]  /*0b90*/  IMAD.WIDE.U32 R8, R5, R26, R18 ;  /* 0x0000001a05087225 */ /* 0x000fc800078e0012 */
[----:B------:R-:W-:Y:S02]  /*0ba0*/  IMAD R5, R5, R27, R0 ;  /* 0x0000001b05057224 */ /* 0x000fe400078e0200 */
[----:B------:R-:W-:Y:S01]  /*0bb0*/  IMAD R26, R7, R20, R4 ;  /* 0x00000014071a7224 */ /* 0x000fe200078e0204 */
[----:B------:R-:W3:Y:S01]  /*0bc0*/  LDC R12, c[0x0][0x658] ;  /* 0x00019600ff0c7b82 */ /* 0x000ee20000000800 */
[----:B0-----:R-:W-:Y:S01]  /*0bd0*/  ISETP.NE.U32.AND P0, PT, R24, RZ, PT ;  /* 0x000000ff1800720c */ /* 0x001fe20003f05070 */
[----:B------:R-:W-:Y:S02]  /*0be0*/  IMAD.IADD R5, R9, 0x1, R5 ;  /* 0x0000000109057824 */ /* 0x000fe400078e0205 */
[----:B------:R-:W-:Y:S01]  /*0bf0*/  IMAD.MOV.U32 R9, RZ, RZ, -0x1 ;  /* 0xffffffffff097424 */ /* 0x000fe200078e00ff */
[----:B------:R-:W-:-:S03]  /*0c00*/  ISETP.NE.AND.EX P0, PT, R25, RZ, PT, P0 ;  /* 0x000000ff1900720c */ /* 0x000fc60003f05300 */
[----:B------:R-:W0:Y:S01]  /*0c10*/  LDC R15, c[0x0][0x600] ;  /* 0x00018000ff0f7b82 */ /* 0x000e220000000800 */
[-CC-:B-1----:R-:W-:Y:S02]  /*0c20*/  SHF.R.U64 R13, R8, R6.reuse, R5.reuse ;  /* 0x00000006080d7219 */ /* 0x182fe40000001205 */
[----:B------:R-:W-:-:S05]  /*0c30*/  SHF.R.U32.HI R0, RZ, R6, R5 ;  /* 0x00000006ff007219 */ /* 0x000fca0000011605 */
[----:B------:R-:W1:Y:S01]  /*0c40*/  LDC R14, c[0x0][0x648] ;  /* 0x00019200ff0e7b82 */ /* 0x000e620000000800 */
[-CC-:B--2---:R-:W-:Y:S02]  /*0c50*/  SHF.R.U64 R27, R13, R11.reuse, R0.reuse ;  /* 0x0000000b0d1b7219 */ /* 0x184fe40000001200 */
[----:B------:R-:W-:-:S05]  /*0c60*/  SHF.R.U32.HI R5, RZ, R11, R0 ;  /* 0x0000000bff057219 */ /* 0x000fca0000011600 */
[----:B------:R-:W2:Y:S01]  /*0c70*/  LDC R18, c[0x0][0x638] ;  /* 0x00018e00ff127b82 */ /* 0x000ea20000000800 */
[-CC-:B---3--:R-:W-:Y:S02]  /*0c80*/  SHF.R.U64 R20, R27, R12.reuse, R5.reuse ;  /* 0x0000000c1b147219 */ /* 0x188fe40000001205 */
[-C--:B------:R-:W-:Y:S02]  /*0c90*/  SHF.L.U32 R0, R9, R12.reuse, RZ ;  /* 0x0000000c09007219 */ /* 0x080fe400000006ff */
[----:B------:R-:W-:Y:S01]  /*0ca0*/  SHF.R.U32.HI R5, RZ, R12, R5 ;  /* 0x0000000cff057219 */ /* 0x000fe20000011605 */
[----:B------:R-:W-:Y:S01]  /*0cb0*/  IMAD.MOV.U32 R4, RZ, RZ, R20 ;  /* 0x000000ffff047224 */ /* 0x000fe200078e0014 */
[----:B------:R-:W-:Y:S01]  /*0cc0*/  LOP3.LUT R10, RZ, R0, RZ, 0x33, !PT ;  /* 0x00000000ff0a7212 */ /* 0x000fe200078e33ff */
[----:B------:R-:W3:Y:S01]  /*0cd0*/  LDC R23, c[0x0][0x610] ;  /* 0x00018400ff177b82 */ /* 0x000ee20000000800 */
[----:B------:R-:W-:Y:S05]  /*0ce0*/  @!P0 BRA `(.L_x_10) ;  /* 0x0000000000288947 */ /* 0x000fea0003800000 */
[----:B------:R-:W4:Y:S02]  /*0cf0*/  LDC R9, c[0x0][0x64c] ;  /* 0x00019300ff097b82 */ /* 0x000f240000000800 */
[----:B----4-:R-:W-:-:S05]  /*0d00*/  IADD3 R9, P0, R20, R9, RZ ;  /* 0x0000000914097210 */ /* 0x010fca0007f1e0ff */
        /* <DEDUP_REMOVED lines=8> */
.L_x_10:
[----:B-1----:R-:W-:Y:S01]  /*0d90*/  SHF.R.U64 R4, R4, R14, R5 ;  /* 0x0000000e04047219 */ /* 0x002fe20000001205 */
[----:B0-----:R-:W-:Y:S01]  /*0da0*/  VIADD R6, R15, 0xffffffff ;  /* 0xffffffff0f067836 */ /* 0x001fe20000000000 */
[----:B------:R-:W-:Y:S02]  /*0db0*/  SHF.L.U32 R0, R21, R12, RZ ;  /* 0x0000000c15007219 */ /* 0x000fe400000006ff */
[----:B------:R-:W-:Y:S01]  /*0dc0*/  LOP3.LUT R5, R27, R10, RZ, 0xc0, !PT ;  /* 0x0000000a1b057212 */ /* 0x000fe200078ec0ff */
[----:B------:R-:W-:Y:S01]  /*0dd0*/  IMAD.MOV R7, RZ, RZ, -R4 ;  /* 0x000000ffff077224 */ /* 0x000fe200078e0a04 */
[----:B------:R-:W-:Y:S02]  /*0de0*/  SEL R3, R3, R26, !P1 ;  /* 0x0000001a03037207 */ /* 0x000fe40004800000 */
[----:B------:R-:W-:Y:S01]  /*0df0*/  LOP3.LUT R6, R13, R6, RZ, 0xc0, !PT ;  /* 0x000000060d067212 */ /* 0x000fe200078ec0ff */
[----:B------:R-:W-:Y:S02]  /*0e00*/  IMAD R4, R0, R4, R5 ;  /* 0x0000000400047224 */ /* 0x000fe400078e0205 */
[----:B--2---:R-:W-:-:S02]  /*0e10*/  IMAD R0, R7, R18, R20 ;  /* 0x0000001207007224 */ /* 0x004fc400078e0214 */
[----:B---3--:R-:W-:Y:S02]  /*0e20*/  IMAD R3, R4, R23, R3 ;  /* 0x0000001704037224 */ /* 0x008fe400078e0203 */
[----:B------:R-:W-:Y:S02]  /*0e30*/  IMAD R4, R0, R15, R6 ;  /* 0x0000000f00047224 */ /* 0x000fe400078e0206 */
[----:B------:R-:W-:Y:S02]  /*0e40*/  IMAD.MOV.U32 R5, RZ, RZ, 0x1 ;  /* 0x00000001ff057424 */ /* 0x000fe400078e00ff */
[----:B------:R-:W-:Y:S01]  /*0e50*/  IMAD.MOV.U32 R18, RZ, RZ, R28 ;  /* 0x000000ffff127224 */ /* 0x000fe200078e001c */
[----:B------:R-:W-:Y:S02]  /*0e60*/  SEL R23, R4, R3, !P1 ;  /* 0x0000000304177207 */ /* 0x000fe40004800000 */
[----:B------:R-:W-:Y:S02]  /*0e70*/  SEL R3, R3, R4, !P1 ;  /* 0x0000000403037207 */ /* 0x000fe40004800000 */
[----:B------:R-:W-:-:S03]  /*0e80*/  PRMT R0, R5, 0x7610, R0 ;  /* 0x0000761005007816 */ /* 0x000fc60000000000 */
[----:B------:R0:W-:Y:S04]  /*0e90*/  STL [R1], R3 ;  /* 0x0000000301007387 */ /* 0x0001e80000100800 */
.L_x_8:
[----:B------:R-:W-:-:S08]  /*0ea0*/  NOP ;  /* 0x0000000000007918 */ /* 0x000fd00000000000 */
[----:B------:R-:W1:Y:S02]  /*0eb0*/  USETMAXREG.TRY_ALLOC.CTAPOOL UP0, 0xe8 ;  /* 0x000000e8000079c8 */ /* 0x000e640008000600 */
[----:B-1----:R-:W-:-:S13]  /*0ec0*/  PLOP3.LUT P0, PT, PT, PT, UP0, 0x80, 0x0 ;  /* 0x000000000000781c */ /* 0x002fda0003f0f008 */
[----:B------:R-:W-:Y:S05]  /*0ed0*/  @!P0 BRA `(.L_x_8) ;  /* 0xfffffffc00f08947 */ /* 0x000fea000383ffff */
[----:B------:R-:W-:Y:S01]  /*0ee0*/  ULDC.64 UR4, c[0x0][0x598] ;  /* 0x0001660000047ab9 */ /* 0x000fe20000000a00 */
[----:B------:R-:W-:Y:S01]  /*0ef0*/  ULDC.64 UR36, c[0x0][0x208] ;  /* 0x0000820000247ab9 */ /* 0x000fe20000000a00 */
[----:B------:R-:W-:-:S04]  /*0f00*/  ISETP.NE.U32.AND P0, PT, RZ, UR4, PT ;  /* 0x00000004ff007c0c */ /* 0x000fc8000bf05070 */
[----:B------:R-:W-:-:S13]  /*0f10*/  ISETP.NE.AND.EX P0, PT, RZ, UR5, PT, P0 ;  /* 0x00000005ff007c0c */ /* 0x000fda000bf05300 */
[----:B------:R-:W-:Y:S05]  /*0f20*/  @!P0 BRA `(.L_x_11) ;  /* 0x00000000001c8947 */ /* 0x000fea0003800000 */
[----:B------:R-:W1:Y:S02]  /*0f30*/  LDC.64 R4, c[0x0][0x598] ;  /* 0x00016600ff047b82 */ /* 0x000e640000000a00 */
[----:B-1----:R-:W2:Y:S02]  /*0f40*/  LDG.E.64 R4, desc[UR36][R4.64] ;  /* 0x0000002404047981 */ /* 0x002ea4000c1e1b00 */
[----:B--2---:R-:W-:-:S04]  /*0f50*/  ISETP.NE.U32.AND P0, PT, R4, RZ, PT ;  /* 0x000000ff0400720c */ /* 0x004fc80003f05070 */
[----:B------:R-:W-:-:S13]  /*0f60*/  ISETP.NE.AND.EX P0, PT, R5, RZ, PT, P0 ;  /* 0x000000ff0500720c */ /* 0x000fda0003f05300 */
[----:B------:R-:W-:Y:S05]  /*0f70*/  @!P0 BRA `(.L_x_11) ;  /* 0x0000000000088947 */ /* 0x000fea0003800000 */
[----:B------:R1:W5:Y:S01]  /*0f80*/  LD.E R169, desc[UR36][R4.64] ;  /* 0x0000002404a97980 */ /* 0x000362000c101900 */
[----:B------:R-:W-:Y:S05]  /*0f90*/  BRA `(.L_x_12) ;  /* 0x0000000000247947 */ /* 0x000fea0003800000 */
.L_x_11:
[----:B------:R-:W-:Y:S02]  /*0fa0*/  ULDC.64 UR4, c[0x0][0x588] ;  /* 0x0001620000047ab9 */ /* 0x000fe40000000a00 */
[----:B------:R-:W-:-:S04]  /*0fb0*/  ISETP.NE.U32.AND P0, PT, RZ, UR4, PT ;  /* 0x00000004ff007c0c */ /* 0x000fc8000bf05070 */
[----:B------:R-:W-:-:S13]  /*0fc0*/  ISETP.NE.AND.EX P0, PT, RZ, UR5, PT, P0 ;  /* 0x00000005ff007c0c */ /* 0x000fda000bf05300 */
[----:B------:R-:W-:Y:S05]  /*0fd0*/  @!P0 BRA `(.L_x_13) ;  /* 0x00000000000c8947 */ /* 0x000fea0003800000 */
[----:B------:R-:W1:Y:S02]  /*0fe0*/  LDC.64 R4, c[0x0][0x588] ;  /* 0x00016200ff047b82 */ /* 0x000e640000000a00 */
[----:B-1----:R2:W5:Y:S01]  /*0ff0*/  LDG.E R169, desc[UR36][R4.64] ;  /* 0x0000002404a97981 */ /* 0x002562000c1e1900 */
[----:B------:R-:W-:Y:S05]  /*1000*/  BRA `(.L_x_12) ;  /* 0x0000000000087947 */ /* 0x000fea0003800000 */
.L_x_13:
[----:B------:R-:W-:Y:S02]  /*1010*/  ULDC UR4, c[0x0][0x580] ;  /* 0x0001600000047ab9 */ /* 0x000fe40000000800 */
[----:B------:R-:W-:-:S07]  /*1020*/  IMAD.U32 R169, RZ, RZ, UR4 ;  /* 0x00000004ffa97e24 */ /* 0x000fce000f8e00ff */
.L_x_12:
[----:B------:R-:W-:Y:S02]  /*1030*/  ULDC.64 UR4, c[0x0][0x5a0] ;  /* 0x0001680000047ab9 */ /* 0x000fe40000000a00 */
[----:B------:R-:W-:-:S04]  /*1040*/  ISETP.NE.U32.AND P0, PT, RZ, UR4, PT ;  /* 0x00000004ff007c0c */ /* 0x000fc8000bf05070 */
[----:B------:R-:W-:-:S13]  /*1050*/  ISETP.NE.AND.EX P0, PT, RZ, UR5, PT, P0 ;  /* 0x00000005ff007c0c */ /* 0x000fda000bf05300 */
[----:B------:R-:W-:Y:S05]  /*1060*/  @!P0 BRA `(.L_x_14) ;  /* 0x00000000001c8947 */ /* 0x000fea0003800000 */
[----:B-12---:R-:W1:Y:S02]  /*1070*/  LDC.64 R4, c[0x0][0x5a0] ;  /* 0x00016800ff047b82 */ /* 0x006e640000000a00 */
[----:B-1----:R-:W2:Y:S02]  /*1080*/  LDG.E.64 R4, desc[UR36][R4.64] ;  /* 0x0000002404047981 */ /* 0x002ea4000c1e1b00 */
[----:B--2---:R-:W-:-:S04]  /*1090*/  ISETP.NE.U32.AND P0, PT, R4, RZ, PT ;  /* 0x000000ff0400720c */ /* 0x004fc80003f05070 */
[----:B------:R-:W-:-:S13]  /*10a0*/  ISETP.NE.AND.EX P0, PT, R5, RZ, PT, P0 ;  /* 0x000000ff0500720c */ /* 0x000fda0003f05300 */
[----:B------:R-:W-:Y:S05]  /*10b0*/  @!P0 BRA `(.L_x_14) ;  /* 0x0000000000088947 */ /* 0x000fea0003800000 */
[----:B------:R1:W5:Y:S01]  /*10c0*/  LD.E R168, desc[UR36][R4.64] ;  /* 0x0000002404a87980 */ /* 0x000362000c101900 */
[----:B------:R-:W-:Y:S05]  /*10d0*/  BRA `(.L_x_15) ;  /* 0x0000000000247947 */ /* 0x000fea0003800000 */
.L_x_14:
[----:B------:R-:W-:Y:S02]  /*10e0*/  ULDC.64 UR4, c[0x0][0x590] ;  /* 0x0001640000047ab9 */ /* 0x000fe40000000a00 */
[----:B------:R-:W-:-:S04]  /*10f0*/  ISETP.NE.U32.AND P0, PT, RZ, UR4, PT ;  /* 0x00000004ff007c0c */ /* 0x000fc8000bf05070 */
[----:B------:R-:W-:-:S13]  /*1100*/  ISETP.NE.AND.EX P0, PT, RZ, UR5, PT, P0 ;  /* 0x00000005ff007c0c */ /* 0x000fda000bf05300 */
[----:B------:R-:W-:Y:S05]  /*1110*/  @!P0 BRA `(.L_x_16) ;  /* 0x00000000000c8947 */ /* 0x000fea0003800000 */
[----:B-12---:R-:W1:Y:S02]  /*1120*/  LDC.64 R4, c[0x0][0x590] ;  /* 0x00016400ff047b82 */ /* 0x006e640000000a00 */
[----:B-1----:R2:W5:Y:S01]  /*1130*/  LDG.E R168, desc[UR36][R4.64] ;  /* 0x0000002404a87981 */ /* 0x002562000c1e1900 */
[----:B------:R-:W-:Y:S05]  /*1140*/  BRA `(.L_x_15) ;  /* 0x0000000000087947 */ /* 0x000fea0003800000 */
.L_x_16:
[----:B------:R-:W-:Y:S02]  /*1150*/  ULDC UR4, c[0x0][0x584] ;  /* 0x0001610000047ab9 */ /* 0x000fe40000000800 */
[----:B------:R-:W-:-:S07]  /*1160*/  IMAD.U32 R168, RZ, RZ, UR4 ;  /* 0x00000004ffa87e24 */ /* 0x000fce000f8e00ff */
.L_x_15:
[----:B------:R-:W-:-:S13]  /*1170*/  LOP3.LUT P0, RZ, R0, 0xff, RZ, 0xc0, !PT ;  /* 0x000000ff00ff7812 */ /* 0x000fda000780c0ff */
[----:B------:R-:W-:Y:S05]  /*1180*/  @!P0 EXIT ;  /* 0x000000000000894d */ /* 0x000fea0003800000 */
[----:B------:R-:W-:Y:S01]  /*1190*/  ULDC UR4, c[0x0][0x28c] ;  /* 0x0000a30000047ab9 */ /* 0x000fe20000000800 */
[----:B------:R-:W-:Y:S01]  /*11a0*/  LOP3.LUT R172, R2, 0x1, RZ, 0xfc, !PT ;  /* 0x0000000102ac7812 */ /* 0x000fe200078efcff */
[----:B------:R-:W-:Y:S01]  /*11b0*/  UIADD3 UR4, UR4, 0x3f, URZ ;  /* 0x0000003f04047890 */ /* 0x000fe2000fffe03f */
[----:B------:R-:W-:Y:S01]  /*11c0*/  UMOV UR38, URZ ;  /* 0x0000003f00267c82 */ /* 0x000fe20008000000 */
[----:B------:R-:W-:Y:S02]  /*11d0*/  UMOV UR39, URZ ;  /* 0x0000003f00277c82 */ /* 0x000fe40008000000 */
[----:B------:R-:W-:-:S04]  /*11e0*/  USHF.R.S32.HI UR5, URZ, 0x1f, UR4 ;  /* 0x0000001f3f057899 */ /* 0x000fc80008011404 */
[----:B------:R-:W-:-:S04]  /*11f0*/  ULEA.HI UR5, UR5, UR4, URZ, 0x6 ;  /* 0x0000000405057291 */ /* 0x000fc8000f8f303f */
[----:B------:R-:W-:-:S12]  /*1200*/  USHF.R.S32.HI UR40, URZ, 0x6, UR5 ;  /* 0x000000063f287899 */ /* 0x000fd80008011405 */
.L_x_276:
[----:B---3--:R-:W3:Y:S01]  /*1210*/  S2R R0, SR_TID.X ;  /* 0x0000000000007919 */ /* 0x008ee20000002100 */
[----:B----4-:R-:W4:Y:S01]  /*1220*/  S2UR UR7, SR_CgaCtaId ;  /* 0x00000000000779c3 */ /* 0x010f220000008800 */
[----:B------:R-:W-:Y:S02]  /*1230*/  UMOV UR6, 0x400 ;  /* 0x0000040000067882 */ /* 0x000fe40000000000 */
[----:B----4-:R-:W-:Y:S01]  /*1240*/  ULEA UR6, UR7, UR6, 0x18 ;  /* 0x0000000607067291 */ /* 0x010fe2000f8ec03f */
[----:B---3--:R-:W-:-:S04]  /*1250*/  LOP3.LUT R0, R0, 0x80, RZ, 0xc0, !PT ;  /* 0x0000008000007812 */ /* 0x008fc800078ec0ff */
[----:B------:R-:W-:-:S06]  /*1260*/  SHF.R.U32.HI R0, RZ, 0x7, R0 ;  /* 0x00000007ff007819 */ /* 0x000fcc0000011600 */
[----:B------:R-:W3:Y:S02]  /*1270*/  SHFL.IDX PT, R0, R0, RZ, 0x1f ;  /* 0x00001fff00007589 */ /* 0x000ee400000e0000 */
[----:B---3--:R-:W-:-:S13]  /*1280*/  R2UR UR4, R0 ;  /* 0x00000000000472ca */ /* 0x008fda00000e0000 */
[----:B------:R-:W-:-:S04]  /*1290*/  ULEA.HI UR5, UR4, UR4, URZ, 0x1 ;  /* 0x0000000404057291 */ /* 0x000fc8000f8f083f */
[----:B------:R-:W-:-:S04]  /*12a0*/  ULOP3.LUT UR5, UR5, 0x7fffe, URZ, 0xc0, !UPT ;  /* 0x0007fffe05057892 */ /* 0x000fc8000f8ec03f */
[----:B------:R-:W-:-:S03]  /*12b0*/  UIADD3 UR5, UR4, -UR5, URZ ;  /* 0x8000000504057290 */ /* 0x000fc6000fffe03f */
[----:B------:R-:W-:Y:S01]  /*12c0*/  ULDC UR4, c[0x0][0x28c] ;  /* 0x0000a30000047ab9 */ /* 0x000fe20000000800 */
[----:B------:R-:W-:Y:S01]  /*12d0*/  ULEA UR5, UR5, UR6, 0xd ;  /* 0x0000000605057291 */ /* 0x000fe2000f8e683f */
[----:B------:R-:W-:-:S03]  /*12e0*/  ISETP.LT.AND P0, PT, RZ, UR4, PT ;  /* 0x00000004ff007c0c */ /* 0x000fc6000bf01270 */
[----:B------:R-:W-:-:S04]  /*12f0*/  UIADD3 UR5, UR5, 0x100, URZ ;  /* 0x0000010005057890 */ /* 0x000fc8000fffe03f */
[----:B------:R-:W-:-:S04]  /*1300*/  USHF.R.U32.HI UR5, URZ, 0x4, UR5 ;  /* 0x000000043f057899 */ /* 0x000fc80008011605 */
[----:B------:R-:W-:Y:S02]  /*1310*/  ULOP3.LUT UR41, UR5, 0x3fff, URZ, 0xc0, !UPT ;  /* 0x00003fff05297892 */ /* 0x000fe4000f8ec03f */
[----:B-12---:R-:W-:Y:S10]  /*1320*/  @P0 BRA `(.L_x_17) ;  /* 0x0000000000400947 */ /* 0x006ff40003800000 */
[----:B------:R-:W-:Y:S01]  /*1330*/  MOV R0, 0x0 ;  /* 0x0000000000007802 */ /* 0x000fe20000000f00 */
[----:B------:R-:W-:Y:S01]  /*1340*/  ULDC.64 UR4, c[0x4][0x68] ;  /* 0x01001a0000047ab9 */ /* 0x000fe20000000a00 */
[----:B------:R-:W-:Y:S01]  /*1350*/  ULDC.64 UR6, c[0x4][0x8] ;  /* 0x0100020000067ab9 */ /* 0x000fe20000000a00 */
[----:B-12---:R-:W-:Y:S01]  /*1360*/  IMAD.U32 R4, RZ, RZ, UR4 ;  /* 0x00000004ff047e24 */ /* 0x006fe2000f8e00ff */
[----:B------:R1:W2:Y:S01]  /*1370*/  LDC.64 R14, c[0x4][R0] ;  /* 0x01000000000e7b82 */ /* 0x0002a20000000a00 */
[----:B------:R-:W-:Y:S01]  /*1380*/  IMAD.U32 R5, RZ, RZ, UR5 ;  /* 0x00000005ff057e24 */ /* 0x000fe2000f8e00ff */
[----:B------:R-:W-:Y:S01]  /*1390*/  ULDC.64 UR4, c[0x4][0x70] ;  /* 0x01001c0000047ab9 */ /* 0x000fe20000000a00 */
[----:B------:R-:W-:Y:S02]  /*13a0*/  IMAD.U32 R10, RZ, RZ, UR6 ;  /* 0x00000006ff0a7e24 */ /* 0x000fe4000f8e00ff */
[----:B------:R-:W-:Y:S02]  /*13b0*/  IMAD.U32 R6, RZ, RZ, UR4 ;  /* 0x00000004ff067e24 */ /* 0x000fe4000f8e00ff */
[----:B------:R-:W-:-:S02]  /*13c0*/  IMAD.U32 R7, RZ, RZ, UR5 ;  /* 0x00000005ff077e24 */ /* 0x000fc4000f8e00ff */
[----:B------:R-:W-:Y:S02]  /*13d0*/  IMAD.U32 R11, RZ, RZ, UR7 ;  /* 0x00000007ff0b7e24 */ /* 0x000fe4000f8e00ff */
[----:B------:R-:W-:Y:S02]  /*13e0*/  IMAD.MOV.U32 R8, RZ, RZ, 0x1e1 ;  /* 0x000001e1ff087424 */ /* 0x000fe400078e00ff */
[----:B------:R-:W-:Y:S02]  /*13f0*/  IMAD.MOV.U32 R12, RZ, RZ, 0x1 ;  /* 0x00000001ff0c7424 */ /* 0x000fe400078e00ff */
[----:B-1----:R-:W-:-:S07]  /*1400*/  IMAD.MOV.U32 R13, RZ, RZ, RZ ;  /* 0x000000ffff0d7224 */ /* 0x002fce00078e00ff */
[----:B------:R-:W-:-:S07]  /*1410*/  LEPC R20, `(.L_x_17) ;  /* 0x000000001014794e */ /* 0x000fce0000000000 */
[----:B0-2--5:R-:W-:Y:S05]  /*1420*/  CALL.ABS.NOINC R14 ;  /* 0x000000000e007343 */ /* 0x025fea0003c00000 */
.L_x_17:
[----:B------:R-:W-:-:S13]  /*1430*/  ISETP.NE.AND P0, PT, R172, 0x3, PT ;  /* 0x00000003ac00780c */ /* 0x000fda0003f05270 */
[----:B------:R-:W-:Y:S05]  /*1440*/  @!P0 BRA `(.L_x_18) ;  /* 0x0000000000048947 */ /* 0x000fea0003800000 */
[----:B------:R-:W-:Y:S01]  /*1450*/  BPT.TRAP 0x1 ;  /* 0x000000040000795c */ /* 0x000fe20000300000 */
.L_x_18:
[----:B------:R-:W3:Y:S01]  /*1460*/  S2UR UR5, SR_CgaCtaId ;  /* 0x00000000000579c3 */ /* 0x000ee20000008800 */
[----:B------:R-:W-:Y:S01]  /*1470*/  UMOV UR4, 0x400 ;  /* 0x0000040000047882 */ /* 0x000fe20000000000 */
[----:B------:R-:W-:Y:S02]  /*1480*/  IMAD.U32 R0, RZ, RZ, UR38 ;  /* 0x00000026ff007e24 */ /* 0x000fe4000f8e00ff */
[----:B0-----:R-:W-:-:S03]  /*1490*/  IMAD.U32 R3, RZ, RZ, UR39 ;  /* 0x00000027ff037e24 */ /* 0x001fc6000f8e00ff */
[----:B------:R-:W-:Y:S01]  /*14a0*/  SHF.L.U32 R0, R0, 0x1f, RZ ;  /* 0x0000001f00007819 */ /* 0x000fe200000006ff */
[----:B---3--:R-:W-:-:S06]  /*14b0*/  ULEA UR4, UR5, UR4, 0x18 ;  /* 0x0000000405047291 */ /* 0x008fcc000f8ec03f */
[----:B------:R-:W-:-:S04]  /*14c0*/  IMAD.U32 R6, RZ, RZ, UR4 ;  /* 0x00000004ff067e24 */ /* 0x000fc8000f8e00ff */
[----:B------:R-:W-:-:S04]  /*14d0*/  IMAD R3, R3, 0x8, R6 ;  /* 0x0000000803037824 */ /* 0x000fc800078e0206 */
[----:B------:R0:W3:Y:S01]  /*14e0*/  SYNCS.PHASECHK.TRANS64.TRYWAIT P1, [R3+URZ], R0 ;  /* 0x00000000030075a7 */ /* 0x0000e2000802017f */
[----:B------:R-:W-:Y:S05]  /*14f0*/  @!P0 BRA `(.L_x_19) ;  /* 0x0000000000048947 */ /* 0x000fea0003800000 */
[----:B------:R-:W-:Y:S01]  /*1500*/  BPT.TRAP 0x1 ;  /* 0x000000040000795c */ /* 0x000fe20000300000 */
.L_x_19:
[----:B---3--:R-:W-:Y:S05]  /*1510*/  @P1 BRA `(.L_x_20) ;  /* 0x0000000000081947 */ /* 0x008fea0003800000 */
[----:B------:R-:W3:Y:S02]  /*1520*/  SYNCS.PHASECHK.TRANS64.TRYWAIT P1, [R3+URZ], R0 ;  /* 0x00000000030075a7 */ /* 0x000ee4000802017f */
[----:B---3--:R-:W-:Y:S05]  /*1530*/  @!P1 BRA `(.L_x_21) ;  /* 0x000000d400909947 */ /* 0x008fea0003800000 */
.L_x_20:
[----:B------:R-:W-:-:S04]  /*1540*/  UISETP.LT.AND UP0, UPT, UR40, 0x1, UPT ;  /* 0x000000012800788c */ /* 0x000fc8000bf01270 */
[----:B------:R-:W-:-:S06]  /*1550*/  USEL UR4, UR40, 0x1, UP0 ;  /* 0x0000000128047887 */ /* 0x000fcc0008000000 */
[----:B0--3--:R-:W-:Y:S01]  /*1560*/  IMAD.U32 R0, RZ, RZ, UR4 ;  /* 0x00000004ff007e24 */ /* 0x009fe2000f8e00ff */
[----:B------:R-:W-:Y:S05]  /*1570*/  WARPSYNC.ALL ;  /* 0x0000000000007948 */ /* 0x000fea0003800000 */
[----:B------:R-:W-:-:S04]  /*1580*/  IADD3 R0, -R0, UR40, RZ ;  /* 0x0000002800007c10 */ /* 0x000fc8000fffe1ff */
[----:B------:R-:W-:Y:S02]  /*1590*/  ISETP.GE.AND P1, PT, R0, 0x1, PT ;  /* 0x000000010000780c */ /* 0x000fe40003f26270 */
[----:B------:R-:W-:Y:S01]  /*15a0*/  R2UR UR4, R6 ;  /* 0x00000000060472ca */ /* 0x000fe200000e0000 */
[----:B------:R-:W-:Y:S01]  /*15b0*/  WARPGROUP.ARRIVE ;  /* 0x00000000000079c5 */ /* 0x000fe20000000000 */
[----:B------:R-:W-:Y:S01]  /*15c0*/  UMOV UR9, 0x40000040 ;  /* 0x4000004000097882 */ /* 0x000fe20000000000 */
[----:B------:R-:W-:-:S10]  /*15d0*/  UMOV UR11, 0x40000040 ;  /* 0x40000040000b7882 */ /* 0x000fd40000000000 */
[----:B------:R-:W-:-:S04]  /*15e0*/  UIADD3 UR4, UR4, 0x24100, URZ ;  /* 0x0002410004047890 */ /* 0x000fc8000fffe03f */
[----:B------:R-:W-:-:S04]  /*15f0*/  USHF.R.U32.HI UR4, URZ, 0x4, UR4 ;  /* 0x000000043f047899 */ /* 0x000fc80008011604 */
[----:B------:R-:W-:Y:S02]  /*1600*/  ULOP3.LUT UR5, UR4, 0x3fff, URZ, 0xc0, !UPT ;  /* 0x00003fff04057892 */ /* 0x000fe4000f8ec03f */
[----:B------:R-:W-:Y:S02]  /*1610*/  ULOP3.LUT UR4, UR41, 0x10000, URZ, 0xfc, !UPT ;  /* 0x0001000029047892 */ /* 0x000fe4000f8efc3f */
[----:B------:R-:W-:Y:S02]  /*1620*/  ULOP3.LUT UR5, UR5, 0x10000, URZ, 0xfc, !UPT ;  /* 0x0001000005057892 */ /* 0x000fe4000f8efc3f */
[----:B------:R-:W-:Y:S02]  /*1630*/  UIMAD UR6, UR39, 0xc00, UR4 ;  /* 0x00000c00270678a4 */ /* 0x000fe4000f8e0204 */
[----:B------:R-:W-:-:S05]  /*1640*/  UIMAD UR7, UR39, 0x300, UR5 ;  /* 0x00000300270778a4 */ /* 0x000fca000f8e0205 */
[----:B------:R-:W-:Y:S02]  /*1650*/  UMOV UR8, UR6 ;  /* 0x0000000600087c82 */ /* 0x000fe40008000000 */
[----:B------:R-:W-:Y:S02]  /*1660*/  UMOV UR10, UR7 ;  /* 0x00000007000a7c82 */ /* 0x000fe40008000000 */
[----:B------:R-:W-:Y:S01]  /*1670*/  HGMMA.64x96x16.F32.BF16 R120, gdesc[UR8], RZ, !UPT, gsb0 ;  /* 0x01600000087879f0 */ /* 0x000fe2000c0018ff */
[----:B------:R-:W-:Y:S01]  /*1680*/  UIADD3 UR8, UR6, 0x400, URZ ;  /* 0x0000040006087890 */ /* 0x000fe2000fffe03f */
[----:B------:R-:W-:Y:S01]  /*1690*/  UMOV UR9, 0x40000040 ;  /* 0x4000004000097882 */ /* 0x000fe20000000000 */
[----:B------:R-:W-:Y:S02]  /*16a0*/  WARPGROUP.DEPBAR.LE gsb0, 0x0 ;  /* 0x00008000000079c5 */ /* 0x000fe40000010000 */
[----:B------:R-:W-:-:S06]  /*16b0*/  WARPGROUP.ARRIVE ;  /* 0x00000000000079c5 */ /* 0x000fcc0000000000 */
[----:B------:R-:W-:Y:S01]  /*16c0*/  HGMMA.64x96x16.F32.BF16 R72, gdesc[UR8], RZ, !UPT, gsb0 ;  /* 0x01600000084879f0 */ /* 0x000fe2000c0018ff */
[----:B------:R-:W-:Y:S01]  /*16d0*/  UIADD3 UR8, UR6, 0x800, URZ ;  /* 0x0000080006087890 */ /* 0x000fe2000fffe03f */
[----:B------:R-:W-:Y:S01]  /*16e0*/  UMOV UR9, 0x40000040 ;  /* 0x4000004000097882 */ /* 0x000fe20000000000 */
[----:B------:R-:W-:Y:S02]  /*16f0*/  WARPGROUP.DEPBAR.LE gsb0, 0x0 ;  /* 0x00008000000079c5 */ /* 0x000fe40000010000 */
[----:B------:R-:W-:-:S06]  /*1700*/  WARPGROUP.ARRIVE ;  /* 0x00000000000079c5 */ /* 0x000fcc0000000000 */
[----:B------:R-:W-:Y:S01]  /*1710*/  HGMMA.64x96x16.F32.BF16 R24, gdesc[UR8], RZ, !UPT, gsb0 ;  /* 0x01600000081879f0 */ /* 0x000fe2000c0018ff */
[----:B------:R-:W-:Y:S02]  /*1720*/  UIADD3 UR8, UR6, 0x2, URZ ;  /* 0x0000000206087890 */ /* 0x000fe4000fffe03f */
[----:B------:R-:W-:Y:S01]  /*1730*/  UIADD3 UR10, UR7, 0x2, URZ ;  /* 0x00000002070a7890 */ /* 0x000fe2000fffe03f */
[----:B------:R-:W-:Y:S01]  /*1740*/  UMOV UR9, 0x40000040 ;  /* 0x4000004000097882 */ /* 0x000fe20000000000 */
[----:B------:R-:W-:Y:S01]  /*1750*/  UMOV UR11, 0x40000040 ;  /* 0x40000040000b7882 */ /* 0x000fe20000000000 */
[----:B------:R-:W-:Y:S02]  /*1760*/  WARPGROUP.DEPBAR.LE gsb0, 0x0 ;  /* 0x00008000000079c5 */ /* 0x000fe40000010000 */
[----:B------:R-:W-:-:S06]  /*1770*/  WARPGROUP.ARRIVE ;  /* 0x00000000000079c5 */ /* 0x000fcc0000000000 */
[----:B------:R-:W-:Y:S01]  /*1780*/  HGMMA.64x96x16.F32.BF16 R120, gdesc[UR8], R120, gsb0 ;  /* 0x01600000087879f0 */ /* 0x000fe20008001878 */
[----:B------:R-:W-:Y:S01]  /*1790*/  UIADD3 UR8, UR6, 0x402, URZ ;  /* 0x0000040206087890 */ /* 0x000fe2000fffe03f */
        /* <DEDUP_REMOVED lines=42> */
[----:B------:R-:W-:Y:S03]  /*1a40*/  HGMMA.64x96x16.F32.BF16 R24, gdesc[UR8], R24, gsb0 ;  /* 0x01600000081879f0 */ /* 0x000fe60008001818 */
[----:B------:R-:W-:Y:S02]  /*1a50*/  WARPGROUP.DEPBAR.LE gsb0, 0x0 ;  /* 0x00008000000079c5 */ /* 0x000fe40000010000 */
[----:B------:R-:W-:Y:S05]  /*1a60*/  @!P1 BRA `(.L_x_22) ;  /* 0x0000000400cc9947 */ /* 0x000fea0003800000 */
[----:B------:R-:W-:Y:S02]  /*1a70*/  UIADD3 UR6, UR39, 0x1, URZ ;  /* 0x0000000127067890 */ /* 0x000fe4000fffe03f */
[----:B------:R-:W-:Y:S02]  /*1a80*/  IMAD.U32 R3, RZ, RZ, UR39 ;  /* 0x00000027ff037e24 */ /* 0x000fe4000f8e00ff */
[----:B------:R-:W-:-:S04]  /*1a90*/  UISETP.NE.AND UP0, UPT, UR6, 0x3, UPT ;  /* 0x000000030600788c */ /* 0x000fc8000bf05270 */
[----:B------:R-:W-:Y:S02]  /*1aa0*/  USEL UR7, URZ, 0x1, UP0 ;  /* 0x000000013f077887 */ /* 0x000fe40008000000 */
[----:B------:R-:W-:Y:S02]  /*1ab0*/  USEL UR6, UR6, URZ, UP0 ;  /* 0x0000003f06067287 */ /* 0x000fe40008000000 */
[----:B------:R-:W-:-:S06]  /*1ac0*/  ULOP3.LUT UR7, UR38, UR7, URZ, 0x3c, !UPT ;  /* 0x0000000726077292 */ /* 0x000fcc000f8e3c3f */
[----:B------:R-:W-:-:S07]  /*1ad0*/  IMAD.U32 R7, RZ, RZ, UR7 ;  /* 0x00000007ff077e24 */ /* 0x000fce000f8e00ff */
.L_x_29:
[----:B------:R-:W-:Y:S05]  /*1ae0*/  @!P0 BRA `(.L_x_23) ;  /* 0x0000000000048947 */ /* 0x000fea0003800000 */
[----:B------:R-:W-:Y:S01]  /*1af0*/  BPT.TRAP 0x1 ;  /* 0x000000040000795c */ /* 0x000fe20000300000 */
.L_x_23:
[----:B------:R-:W0:Y:S01]  /*1b00*/  S2UR UR8, SR_CgaCtaId ;  /* 0x00000000000879c3 */ /* 0x000e220000008800 */
[----:B------:R-:W-:Y:S01]  /*1b10*/  UMOV UR7, 0x400 ;  /* 0x0000040000077882 */ /* 0x000fe20000000000 */
[----:B-12---:R-:W-:Y:S01]  /*1b20*/  IMAD.U32 R5, RZ, RZ, UR6 ;  /* 0x00000006ff057e24 */ /* 0x006fe2000f8e00ff */
[----:B------:R-:W-:Y:S01]  /*1b30*/  SHF.L.U32 R4, R7, 0x1f, RZ ;  /* 0x0000001f07047819 */ /* 0x000fe200000006ff */
[----:B0-----:R-:W-:-:S06]  /*1b40*/  ULEA UR7, UR8, UR7, 0x18 ;  /* 0x0000000708077291 */ /* 0x001fcc000f8ec03f */
[----:B------:R-:W-:-:S04]  /*1b50*/  IMAD.U32 R6, RZ, RZ, UR7 ;  /* 0x00000007ff067e24 */ /* 0x000fc8000f8e00ff */
[----:B------:R-:W-:-:S04]  /*1b60*/  IMAD R5, R5, 0x8, R6 ;  /* 0x0000000805057824 */ /* 0x000fc800078e0206 */
[----:B------:R0:W1:Y:S01]  /*1b70*/  SYNCS.PHASECHK.TRANS64.TRYWAIT P1, [R5+URZ], R4 ;  /* 0x00000004050075a7 */ /* 0x000062000802017f */
[----:B------:R-:W-:Y:S05]  /*1b80*/  @!P0 BRA `(.L_x_24) ;  /* 0x0000000000048947 */ /* 0x000fea0003800000 */
[----:B------:R-:W-:Y:S01]  /*1b90*/  BPT.TRAP 0x1 ;  /* 0x000000040000795c */ /* 0x000fe20000300000 */
.L_x_24:
[----:B-1----:R-:W-:Y:S05]  /*1ba0*/  @P1 BRA `(.L_x_25) ;  /* 0x0000000000081947 */ /* 0x002fea0003800000 */
[----:B------:R-:W1:Y:S02]  /*1bb0*/  SYNCS.PHASECHK.TRANS64.TRYWAIT P1, [R5+URZ], R4 ;  /* 0x00000004050075a7 */ /* 0x000e64000802017f */
[----:B-1----:R-:W-:Y:S05]  /*1bc0*/  @!P1 BRA `(.L_x_26) ;  /* 0x000000d000009947 */ /* 0x002fea0003800000 */
.L_x_25:
[----:B------:R-:W-:Y:S01]  /*1bd0*/  UIMAD UR8, UR6, 0xc00, UR4 ;  /* 0x00000c00060878a4 */ /* 0x000fe2000f8e0204 */
[----:B------:R-:W-:Y:S01]  /*1be0*/  WARPGROUP.ARRIVE ;  /* 0x00000000000079c5 */ /* 0x000fe20000000000 */
[----:B------:R-:W-:Y:S01]  /*1bf0*/  UIMAD UR10, UR6, 0x300, UR5 ;  /* 0x00000300060a78a4 */ /* 0x000fe2000f8e0205 */
[----:B------:R-:W-:Y:S01]  /*1c00*/  UMOV UR9, 0x40000040 ;  /* 0x4000004000097882 */ /* 0x000fe20000000000 */
[----:B------:R-:W-:Y:S01]  /*1c10*/  UMOV UR11, 0x40000040 ;  /* 0x40000040000b7882 */ /* 0x000fe20000000000 */
[----:B------:R-:W-:Y:S01]  /*1c20*/  UIADD3 UR12, UR8, 0x400, URZ ;  /* 0x00000400080c7890 */ /* 0x000fe2000fffe03f */
[----:B------:R-:W-:-:S03]  /*1c30*/  UMOV UR15, UR11 ;  /* 0x0000000b000f7c82 */ /* 0x000fc60008000000 */
[----:B------:R-:W-:Y:S01]  /*1c40*/  UMOV UR14, UR10 ;  /* 0x0000000a000e7c82 */ /* 0x000fe20008000000 */
[----:B------:R-:W-:Y:S01]  /*1c50*/  UMOV UR13, 0x40000040 ;  /* 0x40000040000d7882 */ /* 0x000fe20000000000 */
[----:B------:R-:W-:Y:S03]  /*1c60*/  HGMMA.64x96x16.F32.BF16 R120, gdesc[UR8], R120, gsb0 ;  /* 0x01600000087879f0 */ /* 0x000fe60008001878 */
[----:B------:R-:W-:Y:S02]  /*1c70*/  WARPGROUP.DEPBAR.LE gsb0, 0x0 ;  /* 0x00008000000079c5 */ /* 0x000fe40000010000 */
[----:B------:R-:W-:-:S06]  /*1c80*/  WARPGROUP.ARRIVE ;  /* 0x00000000000079c5 */ /* 0x000fcc0000000000 */
[----:B------:R-:W-:Y:S01]  /*1c90*/  HGMMA.64x96x16.F32.BF16 R72, gdesc[UR12], R72, gsb0 ;  /* 0x016000000c4879f0 */ /* 0x000fe20008001848 */
[----:B------:R-:W-:Y:S01]  /*1ca0*/  UIADD3 UR12, UR8, 0x800, URZ ;  /* 0x00000800080c7890 */ /* 0x000fe2000fffe03f */
[----:B------:R-:W-:Y:S01]  /*1cb0*/  UMOV UR14, UR10 ;  /* 0x0000000a000e7c82 */ /* 0x000fe20008000000 */
[----:B------:R-:W-:Y:S01]  /*1cc0*/  UMOV UR15, UR11 ;  /* 0x0000000b000f7c82 */ /* 0x000fe20008000000 */
        /* <DEDUP_REMOVED lines=57> */
[----:B------:R-:W-:Y:S01]  /*2060*/  BPT.TRAP 0x1 ;  /* 0x000000040000795c */ /* 0x000fe20000300000 */
.L_x_27:
[----:B------:R-:W-:-:S13]  /*2070*/  ISETP.NE.AND P1, PT, R16, RZ, PT ;  /* 0x000000ff1000720c */ /* 0x000fda0003f25270 */
[----:B01----:R-:W-:-:S04]  /*2080*/  @P1 IMAD R4, R3, 0x8, R6 ;  /* 0x0000000803041824 */ /* 0x003fc800078e0206 */
[----:B------:R-:W-:-:S05]  /*2090*/  @P1 VIADD R4, R4, 0x18 ;  /* 0x0000001804041836 */ /* 0x000fca0000000000 */
[----:B------:R-:W-:-:S04]  /*20a0*/  @P1 PRMT R4, R17, 0x654, R4 ;  /* 0x0000065411041816 */ /* 0x000fc80000000004 */
[----:B------:R0:W-:Y:S01]  /*20b0*/  @P1 SYNCS.ARRIVE.TRANS64.RED.A1T0 RZ, [R4+URZ], RZ ;  /* 0x000000ff04ff19a7 */ /* 0x0001e2000810043f */
[----:B------:R-:W-:-:S13]  /*20c0*/  ISETP.GT.U32.AND P1, PT, R2, 0x1, PT ;  /* 0x000000010200780c */ /* 0x000fda0003f24070 */
[----:B0-----:R-:W-:Y:S05]  /*20d0*/  @P1 BRA `(.L_x_28) ;  /* 0x0000000000041947 */ /* 0x001fea0003800000 */
[----:B------:R-:W-:Y:S01]  /*20e0*/  BPT.TRAP 0x1 ;  /* 0x000000040000795c */ /* 0x000fe20000300000 */
.L_x_28:
[----:B------:R-:W-:Y:S01]  /*20f0*/  UIADD3 UR6, UR6, 0x1, URZ ;  /* 0x0000000106067890 */ /* 0x000fe2000fffe03f */
[C---:B------:R-:W-:Y:S01]  /*2100*/  ISETP.GT.AND P2, PT, R0.reuse, 0x1, PT ;  /* 0x000000010000780c */ /* 0x040fe20003f44270 */
[----:B------:R-:W-:Y:S02]  /*2110*/  VIADD R3, R3, 0x1 ;  /* 0x0000000103037836 */ /* 0x000fe40000000000 */
[----:B------:R-:W-:Y:S01]  /*2120*/  UISETP.NE.AND UP0, UPT, UR6, 0x3, UPT ;  /* 0x000000030600788c */ /* 0x000fe2000bf05270 */
[----:B------:R-:W-:Y:S02]  /*2130*/  VIADD R0, R0, 0xffffffff ;  /* 0xffffffff00007836 */ /* 0x000fe40000000000 */
[C---:B------:R-:W-:Y:S01]  /*2140*/  ISETP.NE.AND P1, PT, R3.reuse, 0x3, PT ;  /* 0x000000030300780c */ /* 0x040fe20003f25270 */
[----:B------:R-:W-:Y:S02]  /*2150*/  USEL UR7, URZ, 0x1, UP0 ;  /* 0x000000013f077887 */ /* 0x000fe40008000000 */
[----:B------:R-:W-:Y:S01]  /*2160*/  USEL UR6, UR6, URZ, UP0 ;  /* 0x0000003f06067287 */ /* 0x000fe20008000000 */
[----:B------:R-:W-:-:S03]  /*2170*/  SEL R3, R3, RZ, P1 ;  /* 0x000000ff03037207 */ /* 0x000fc60000800000 */
[----:B------:R-:W-:Y:S01]  /*2180*/  LOP3.LUT R7, R7, UR7, RZ, 0x3c, !PT ;  /* 0x0000000707077c12 */ /* 0x000fe2000f8e3cff */
[----:B------:R-:W-:Y:S07]  /*2190*/  @P2 BRA `(.L_x_29) ;  /* 0xfffffff800502947 */ /* 0x000fee000383ffff */
.L_x_22:
[----:B------:R-:W0:Y:S02]  /*21a0*/  LDC R0, c[0x0][0x28c] ;  /* 0x0000a300ff007b82 */ /* 0x000e240000000800 */
[----:B0-----:R-:W-:-:S13]  /*21b0*/  ISETP.GE.AND P1, PT, R0, 0x1, PT ;  /* 0x000000010000780c */ /* 0x001fda0003f26270 */
[----:B------:R-:W-:Y:S05]  /*21c0*/  @!P1 BRA `(.L_x_30) ;  /* 0x0000000000509947 */ /* 0x000fea0003800000 */
[----:B------:R-:W-:Y:S05]  /*21d0*/  @!P0 BRA `(.L_x_31) ;  /* 0x0000000000048947 */ /* 0x000fea0003800000 */
[----:B------:R-:W-:Y:S01]  /*21e0*/  BPT.TRAP 0x1 ;  /* 0x000000040000795c */ /* 0x000fe20000300000 */
.L_x_31:
[----:B------:R-:W-:Y:S01]  /*21f0*/  ISETP.NE.AND P0, PT, R16, RZ, PT ;  /* 0x000000ff1000720c */ /* 0x000fe20003f05270 */
[----:B------:R-:W-:Y:S01]  /*2200*/  BSSY B0, `(.L_x_32) ;  /* 0x000000e000007945 */ /* 0x000fe20003800000 */
[----:B------:R-:W-:-:S11]  /*2210*/  ISETP.GT.U32.AND P1, PT, R2, 0x1, PT ;  /* 0x000000010200780c */ /* 0x000fd60003f24070 */
[----:B------:R-:W-:Y:S05]  /*2220*/  @!P0 BRA `(.L_x_33) ;  /* 0x00000000002c8947 */ /* 0x000fea0003800000 */
[----:B------:R-:W-:-:S04]  /*2230*/  UISETP.LT.AND UP0, UPT, UR40, 0x1, UPT ;  /* 0x000000012800788c */ /* 0x000fc8000bf01270 */
[----:B------:R-:W-:-:S04]  /*2240*/  USEL UR6, UR40, 0x1, UP0 ;  /* 0x0000000128067887 */ /* 0x000fc80008000000 */
[----:B------:R-:W-:-:S04]  /*2250*/  UIADD3 UR6, UR39, UR40, -UR6 ;  /* 0x0000002827067290 */ /* 0x000fc8000fffe806 */
[----:B------:R-:W-:-:S04]  /*2260*/  UIMAD.WIDE.U32 UR4, UR6, -0x55555555, URZ ;  /* 0xaaaaaaab060478a5 */ /* 0x000fc8000f8e003f */
[----:B------:R-:W-:-:S04]  /*2270*/  USHF.R.U32.HI UR4, URZ, 0x1, UR5 ;  /* 0x000000013f047899 */ /* 0x000fc80008011605 */
[----:B------:R-:W-:-:S06]  /*2280*/  UIMAD UR6, UR4, -0x3, UR6 ;  /* 0xfffffffd040678a4 */ /* 0x000fcc000f8e0206 */
[----:B------:R-:W-:-:S04]  /*2290*/  IMAD.U32 R3, RZ, RZ, UR6 ;  /* 0x00000006ff037e24 */ /* 0x000fc8000f8e00ff */
[----:B------:R-:W-:-:S04]  /*22a0*/  IMAD R0, R3, 0x8, R6 ;  /* 0x0000000803007824 */ /* 0x000fc800078e0206 */
[----:B------:R-:W-:-:S05]  /*22b0*/  VIADD R0, R0, 0x18 ;  /* 0x0000001800007836 */ /* 0x000fca0000000000 */
[----:B------:R-:W-:-:S04]  /*22c0*/  PRMT R0, R17, 0x654, R0 ;  /* 0x0000065411007816 */ /* 0x000fc80000000000 */
[----:B------:R0:W-:Y:S03]  /*22d0*/  SYNCS.ARRIVE.TRANS64.RED.A1T0 RZ, [R0+URZ], RZ ;  /* 0x000000ff00ff79a7 */ /* 0x0001e6000810043f */
.L_x_33:
[----:B------:R-:W-:Y:S05]  /*22e0*/  BSYNC B0 ;  /* 0x0000000000007941 */ /* 0x000fea0003800000 */
.L_x_32:
[----:B------:R-:W-:Y:S05]  /*22f0*/  @P1 BRA `(.L_x_30) ;  /* 0x0000000000041947 */ /* 0x000fea0003800000 */
[----:B------:R-:W-:Y:S01]  /*2300*/  BPT.TRAP 0x1 ;  /* 0x000000040000795c */ /* 0x000fe20000300000 */
.L_x_30:
[----:B------:R-:W3:Y:S01]  /*2310*/  LDL.LU R7, [R1] ;  /* 0x0000000001077983 */ /* 0x000ee20000300800 */
[----:B------:R-:W4:Y:S01]  /*2320*/  LDC R6, c[0x0][0x288] ;  /* 0x0000a200ff067b82 */ /* 0x000f220000000800 */
[----:B------:R-:W0:Y:S01]  /*2330*/  S2R R9, SR_TID.X ;  /* 0x0000000000097919 */ /* 0x000e220000002100 */
[----:B------:R-:W-:Y:S01]  /*2340*/  IMAD R23, R23, 0x60, RZ ;  /* 0x0000006017177824 */ /* 0x000fe200078e02ff */
[----:B------:R-:W-:Y:S01]  /*2350*/  UIADD3 UR39, UR40, UR39, URZ ;  /* 0x0000002728277290 */ /* 0x000fe2000fffe03f */
[----:B------:R-:W-:Y:S01]  /*2360*/  ULDC UR7, c[0x0][0x284] ;  /* 0x0000a10000077ab9 */ /* 0x000fe20000000800 */
[----:B------:R-:W-:Y:S02]  /*2370*/  UISETP.GE.U32.AND UP1, UPT, UR40, 0x3, UPT ;  /* 0x000000032800788c */ /* 0x000fe4000bf26070 */
[----:B------:R-:W-:Y:S01]  /*2380*/  UISETP.GT.U32.AND UP0, UPT, UR39, 0x2, UPT ;  /* 0x000000022700788c */ /* 0x000fe2000bf04070 */
[----:B------:R-:W-:Y:S01]  /*2390*/  SHF.R.S32.HI R173, RZ, 0x1f, R18 ;  /* 0x0000001fffad7819 */ /* 0x000fe20000011412 */
[----:B------:R-:W-:Y:S01]  /*23a0*/  ULDC.64 UR8, c[0x0][0x5d0] ;  /* 0x0001740000087ab9 */ /* 0x000fe20000000a00 */
[----:B0-----:R-:W-:-:S02]  /*23b0*/  SHF.R.U32.HI R0, RZ, 0x2, R9 ;  /* 0x00000002ff007819 */ /* 0x001fc40000011609 */
[----:B-12---:R-:W-:Y:S02]  /*23c0*/  SHF.R.U32.HI R5, RZ, 0x7, R9 ;  /* 0x00000007ff057819 */ /* 0x006fe40000011609 */
[----:B------:R-:W-:Y:S02]  /*23d0*/  LOP3.LUT R3, R0, 0x7, RZ, 0xc0, !PT ;  /* 0x0000000700037812 */ /* 0x000fe400078ec0ff */
[----:B------:R-:W-:Y:S02]  /*23e0*/  LOP3.LUT R0, R5, 0x1, RZ, 0xc0, !PT ;  /* 0x0000000105007812 */ /* 0x000fe400078ec0ff */
[----:B------:R-:W-:-:S03]  /*23f0*/  LOP3.LUT R4, R9, 0x60, RZ, 0xc0, !PT ;  /* 0x0000006009047812 */ /* 0x000fc600078ec0ff */
[----:B------:R-:W-:Y:S01]  /*2400*/  IMAD.SHL.U32 R10, R0, 0x40, RZ ;  /* 0x00000040000a7824 */ /* 0x000fe200078e00ff */
[----:B------:R-:W-:Y:S02]  /*2410*/  SHF.R.U32.HI R8, RZ, 0x1, R4 ;  /* 0x00000001ff087819 */ /* 0x000fe40000011604 */
[C---:B------:R-:W-:Y:S02]  /*2420*/  LOP3.LUT R4, R9.reuse, 0x3, RZ, 0xc0, !PT ;  /* 0x0000000309047812 */ /* 0x040fe400078ec0ff */
[--C-:B------:R-:W-:Y:S02]  /*2430*/  IADD3 R5, RZ, -R8, -R3.reuse ;  /* 0x80000008ff057210 */ /* 0x100fe40007ffe803 */
[----:B------:R-:W-:Y:S01]  /*2440*/  LOP3.LUT R3, R10, 0x40, R3, 0xe2, !PT ;  /* 0x000000400a037812 */ /* 0x000fe200078ee203 */
[----:B------:R-:W-:Y:S01]  /*2450*/  IMAD.SHL.U32 R10, R9, 0x2, RZ ;  /* 0x00000002090a7824 */ /* 0x000fe200078e00ff */
[----:B----4-:R-:W-:Y:S01]  /*2460*/  ISETP.GE.AND P0, PT, R23, R6, PT ;  /* 0x000000061700720c */ /* 0x010fe20003f06270 */
[----:B------:R-:W-:-:S03]  /*2470*/  UISETP.LT.U32.AND UP0, UPT, UR40, 0x3, UP0 ;  /* 0x000000032800788c */ /* 0x000fc60008701070 */
[----:B------:R-:W-:Y:S01]  /*2480*/  LOP3.LUT R10, R23, 0x6, R10, 0xf8, !PT ;  /* 0x00000006170a7812 */ /* 0x000fe200078ef80a */
[----:B------:R-:W-:Y:S01]  /*2490*/  UIMAD.WIDE.U32 UR4, UR39, -0x55555555, URZ ;  /* 0xaaaaaaab270478a5 */ /* 0x000fe2000f8e003f */
[----:B------:R-:W-:Y:S01]  /*24a0*/  IMAD R12, R0, -0x40, R5 ;  /* 0xffffffc0000c7824 */ /* 0x000fe200078e0205 */
[----:B------:R-:W-:Y:S01]  /*24b0*/  USEL UR6, URZ, 0x1, !UP0 ;  /* 0x000000013f067887 */ /* 0x000fe2000c000000 */
[----:B------:R-:W-:Y:S01]  /*24c0*/  IMAD R5, R173, UR8, RZ ;  /* 0x00000008ad057c24 */ /* 0x000fe2000f8e02ff */
[----:B------:R-:W-:Y:S01]  /*24d0*/  SHF.R.S32.HI R11, RZ, 0x1f, R10 ;  /* 0x0000001fff0b7819 */ /* 0x000fe2000001140a */
[----:B------:R-:W-:Y:S01]  /*24e0*/  IMAD R0, R4, -0x2, R6 ;  /* 0xfffffffe04007824 */ /* 0x000fe200078e0206 */
[----:B------:R-:W-:Y:S02]  /*24f0*/  USHF.R.U32.HI UR4, URZ, 0x1, UR5 ;  /* 0x000000013f047899 */ /* 0x000fe40008011605 */
[----:B------:R-:W-:Y:S01]  /*2500*/  ULOP3.LUT UR38, UR38, UR6, URZ, 0x3c, !UPT ;  /* 0x0000000626267292 */ /* 0x000fe2000f8e3c3f */
[C---:B------:R-:W-:Y:S01]  /*2510*/  IMAD R13, R18.reuse, UR9, R5 ;  /* 0x00000009120d7c24 */ /* 0x040fe2000f8e0205 */
[----:B------:R-:W-:Y:S01]  /*2520*/  UIMAD UR39, UR4, -0x3, UR39 ;  /* 0xfffffffd042778a4 */ /* 0x000fe2000f8e0227 */
[----:B------:R-:W-:Y:S01]  /*2530*/  IMAD.WIDE.U32 R4, R18, UR8, R10 ;  /* 0x0000000812047c25 */ /* 0x000fe2000f8e000a */
[----:B------:R-:W-:-:S03]  /*2540*/  @UP1 ULOP3.LUT UR38, UR38, 0x1, UR4, 0x78, !UPT ;  /* 0x0000000126261892 */ /* 0x000fc6000f8e7804 */
[----:B------:R-:W-:Y:S02]  /*2550*/  IMAD.IADD R5, R5, 0x1, R13 ;  /* 0x0000000105057824 */ /* 0x000fe400078e020d */
[----:B---3--:R-:W-:-:S05]  /*2560*/  IMAD R9, R7, 0x180, RZ ;  /* 0x0000018007097824 */ /* 0x008fca00078e02ff */
[----:B------:R-:W-:Y:S01]  /*2570*/  ISETP.GE.OR P0, PT, R9, UR7, P0 ;  /* 0x0000000709007c0c */ /* 0x000fe20008706670 */
[----:B------:R-:W-:Y:S01]  /*2580*/  IMAD.WIDE R6, R7, 0x180, RZ ;  /* 0x0000018007067825 */ /* 0x000fe200078e02ff */
[----:B------:R-:W-:Y:S02]  /*2590*/  IADD3 R12, -R9, UR7, R12 ;  /* 0x00000007090c7c10 */ /* 0x000fe4000fffe10c */
[----:B------:R-:W-:Y:S01]  /*25a0*/  LOP3.LUT R183, R6, R3, R8, 0xfe, !PT ;  /* 0x0000000306b77212 */ /* 0x000fe200078efe08 */
[----:B------:R-:W-:Y:S02]  /*25b0*/  IMAD.IADD R3, R0, 0x1, -R23 ;  /* 0x0000000100037824 */ /* 0x000fe400078e0a17 */
[----:B------:R-:W-:-:S06]  /*25c0*/  IMAD.MOV.U32 R0, RZ, RZ, -0x1 ;  /* 0xffffffffff007424 */ /* 0x000fcc00078e00ff */
[----:B------:R-:W-:Y:S05]  /*25d0*/  @P0 BRA `(.L_x_34) ;  /* 0x000000a800540947 */ /* 0x000fea0003800000 */
[----:B------:R-:W0:Y:S01]  /*25e0*/  LDC.64 R20, c[0x0][0x5c8] ;  /* 0x00017200ff147b82 */ /* 0x000e220000000a00 */
[----:B-----5:R-:W-:Y:S01]  /*25f0*/  FSETP.NEU.AND P0, PT, R168, RZ, PT ;  /* 0x000000ffa800720b */ /* 0x020fe20003f0d000 */
[----:B------:R-:W-:Y:S01]  /*2600*/  BSSY B0, `(.L_x_34) ;  /* 0x0000a92000007945 */ /* 0x000fe20003800000 */
[----:B------:R-:W-:-:S04]  /*2610*/  ISETP.GT.AND P1, PT, R12, RZ, PT ;  /* 0x000000ff0c00720c */ /* 0x000fc80003f24270 */
[----:B------:R-:W-:Y:S01]  /*2620*/  ISETP.GT.AND P2, PT, R3, RZ, P1 ;  /* 0x000000ff0300720c */ /* 0x000fe20000f44270 */
[-C--:B0-----:R-:W-:Y:S02]  /*2630*/  IMAD R8, R7, R20.reuse, RZ ;  /* 0x0000001407087224 */ /* 0x081fe400078e02ff */
[----:B------:R-:W-:-:S04]  /*2640*/  IMAD.WIDE.U32 R170, R183, R20, R4 ;  /* 0x00000014b7aa7225 */ /* 0x000fc800078e0004 */
[----:B------:R-:W-:-:S04]  /*2650*/  IMAD R5, R183, R21, R8 ;  /* 0x00000015b7057224 */ /* 0x000fc800078e0208 */
[----:B------:R-:W-:Y:S01]  /*2660*/  IMAD.IADD R23, R171, 0x1, R5 ;  /* 0x00000001ab177824 */ /* 0x000fe200078e0205 */
[----:B------:R-:W-:Y:S06]  /*2670*/  @!P0 BRA `(.L_x_35) ;  /* 0x0000007400008947 */ /* 0x000fec0003800000 */
[----:B------:R-:W0:Y:S01]  /*2680*/  LDC.64 R176, c[0x0][0x5b8] ;  /* 0x00016e00ffb07b82 */ /* 0x000e220000000a00 */
[----:B------:R-:W-:-:S07]  /*2690*/  ULDC.64 UR4, c[0x0][0x5c0] ;  /* 0x0001700000047ab9 */ /* 0x000fce0000000a00 */
[----:B------:R-:W1:Y:S08]  /*26a0*/  LDC.64 R14, c[0x0][0x5b0] ;  /* 0x00016c00ff0e7b82 */ /* 0x000e700000000a00 */
[----:B------:R-:W2:Y:S01]  /*26b0*/  LDC.64 R174, c[0x0][0x5a8] ;  /* 0x00016a00ffae7b82 */ /* 0x000ea20000000a00 */
[-C--:B0-----:R-:W-:Y:S02]  /*26c0*/  IMAD R4, R173, R176.reuse, RZ ;  /* 0x000000b0ad047224 */ /* 0x081fe400078e02ff */
[----:B------:R-:W-:-:S04]  /*26d0*/  IMAD.WIDE.U32 R178, R18, R176, R10 ;  /* 0x000000b012b27225 */ /* 0x000fc800078e000a */
[----:B------:R-:W-:Y:S02]  /*26e0*/  IMAD R177, R18, R177, R4 ;  /* 0x000000b112b17224 */ /* 0x000fe400078e0204 */
[-C--:B-1----:R-:W-:Y:S02]  /*26f0*/  IMAD R6, R7, R14.reuse, RZ ;  /* 0x0000000e07067224 */ /* 0x082fe400078e02ff */
[----:B------:R-:W-:Y:S02]  /*2700*/  IMAD.IADD R9, R179, 0x1, R177 ;  /* 0x00000001b3097824 */ /* 0x000fe400078e02b1 */
[----:B------:R-:W-:Y:S02]  /*2710*/  IMAD.MOV.U32 R8, RZ, RZ, R178 ;  /* 0x000000ffff087224 */ /* 0x000fe400078e00b2 */
[C---:B------:R-:W-:Y:S02]  /*2720*/  IMAD R173, R183.reuse, R15, R6 ;  /* 0x0000000fb7ad7224 */ /* 0x040fe400078e0206 */
[----:B------:R-:W-:-:S04]  /*2730*/  IMAD.WIDE.U32 R4, R183, R14, R8 ;  /* 0x0000000eb7047225 */ /* 0x000fc800078e0008 */
[----:B------:R-:W-:Y:S01]  /*2740*/  IMAD.IADD R5, R5, 0x1, R173 ;  /* 0x0000000105057824 */ /* 0x000fe200078e02ad */
[----:B--2---:R-:W-:-:S04]  /*2750*/  LEA R6, P0, R4, R174, 0x1 ;  /* 0x000000ae04067211 */ /* 0x004fc800078008ff */
[----:B------:R-:W-:-:S05]  /*2760*/  LEA.HI.X R7, R4, R175, R5, 0x1, P0 ;  /* 0x000000af04077211 */ /* 0x000fca00000f0c05 */
[----:B------:R-:W2:Y:S01]  /*2770*/  @P2 LDG.E.LTC128B.U16 R13, desc[UR36][R6.64] ;  /* 0x00000024060d2981 */ /* 0x000ea2000c1e1520 */
[----:B------:R-:W-:Y:S01]  /*2780*/  LEA R4, P0, R170, UR4, 0x1 ;  /* 0x00000004aa047c11 */ /* 0x000fe2000f8008ff */
[----:B------:R-:W-:Y:S01]  /*2790*/  IMAD.WIDE.U32 R180, R183, R14, R10 ;  /* 0x0000000eb7b47225 */ /* 0x000fe200078e000a */
[----:B------:R-:W-:Y:S01]  /*27a0*/  ISETP.GT.AND P3, PT, R3, 0x1, P1 ;  /* 0x000000010300780c */ /* 0x000fe20000f64270 */
[----:B------:R-:W-:Y:S02]  /*27b0*/  BSSY B1, `(.L_x_36) ;  /* 0x0000010000017945 */ /* 0x000fe40003800000 */
[----:B------:R-:W-:Y:S02]  /*27c0*/  IMAD.IADD R181, R173, 0x1, R181 ;  /* 0x00000001adb57824 */ /* 0x000fe400078e02b5 */
[----:B------:R-:W-:-:S04]  /*27d0*/  IMAD.WIDE.U32 R180, R18, R176, R180 ;  /* 0x000000b012b47225 */ /* 0x000fc800078e00b4 */
[----:B--2---:R-:W-:-:S04]  /*27e0*/  IMAD.U32 R5, R13, 0x10000, RZ ;  /* 0x000100000d057824 */ /* 0x004fc800078e00ff */
[----:B------:R-:W-:-:S04]  /*27f0*/  FMUL R5, R5, R168 ;  /* 0x000000a805057220 */ /* 0x000fc80000400000 */
[----:B------:R-:W-:-:S05]  /*2800*/  FFMA R5, R120, R169, R5 ;  /* 0x000000a978057223 */ /* 0x000fca0000000005 */
[----:B------:R-:W-:Y:S02]  /*2810*/  F2FP.BF16.F32.PACK_AB R120, RZ, R5 ;  /* 0x00000005ff78723e */ /* 0x000fe400000010ff */
[----:B------:R-:W-:Y:S01]  /*2820*/  LEA.HI.X R5, R170, UR5, R23, 0x1, P0 ;  /* 0x00000005aa057c11 */ /* 0x000fe200080f0c17 */
[----:B------:R-:W-:Y:S01]  /*2830*/  IMAD.IADD R23, R177, 0x1, R181 ;  /* 0x00000001b1177824 */ /* 0x000fe200078e02b5 */
[----:B------:R-:W-:Y:S02]  /*2840*/  LEA R170, P0, R180, R174, 0x1 ;  /* 0x000000aeb4aa7211 */ /* 0x000fe400078008ff */
[----:B------:R-:W-:Y:S01]  /*2850*/  SHF.L.U64.HI R181, R14, 0x3, R15 ;  /* 0x000000030eb57819 */ /* 0x000fe2000001020f */
[----:B------:R0:W-:Y:S01]  /*2860*/  @P2 STG.E.U16 desc[UR36][R4.64], R120 ;  /* 0x0000007804002986 */ /* 0x0001e2000c101524 */
[----:B------:R-:W-:Y:S01]  /*2870*/  LEA.HI.X R171, R180, R175, R23, 0x1, P0 ;  /* 0x000000afb4ab7211 */ /* 0x000fe200000f0c17 */
[----:B------:R-:W-:Y:S01]  /*2880*/  IMAD.SHL.U32 R180, R14, 0x8, RZ ;  /* 0x000000080eb47824 */ /* 0x000fe200078e00ff */
[----:B------:R-:W-:Y:S07]  /*2890*/  @!P3 BRA `(.L_x_37) ;  /* 0x000000000004b947 */ /* 0x000fee0003800000 */
[----:B------:R1:W5:Y:S02]  /*28a0*/  LDG.E.LTC128B.U16 R13, desc[UR36][R170.64+0x2] ;  /* 0x00000224aa0d7981 */ /* 0x000364000c1e1520 */
.L_x_37:
[----:B------:R-:W-:Y:S05]  /*28b0*/  BSYNC B1 ;  /* 0x0000000000017941 */ /* 0x000fea0003800000 */
.L_x_36:
[----:B------:R-:W-:Y:S01]  /*28c0*/  IMAD.WIDE.U32 R180, R183, R14, R180 ;  /* 0x0000000eb7b47225 */ /* 0x000fe200078e00b4 */
[----:B------:R-:W-:-:S03]  /*28d0*/  ISETP.GT.AND P0, PT, R12, 0x8, PT ;  /* 0x000000080c00780c */ /* 0x000fc60003f04270 */
[----:B-----5:R-:W-:Y:S01]  /*28e0*/  IMAD.U32 R23, R13, 0x10000, RZ ;  /* 0x000100000d177824 */ /* 0x020fe200078e00ff */
[----:B------:R-:W-:Y:S01]  /*28f0*/  IADD3 R178, P4, R178, R180, RZ ;  /* 0x000000b4b2b27210 */ /* 0x000fe20007f9e0ff */
[----:B------:R-:W-:Y:S01]  /*2900*/  IMAD.IADD R173, R173, 0x1, R181 ;  /* 0x00000001adad7824 */ /* 0x000fe200078e02b5 */
[----:B------:R-:W-:Y:S01]  /*2910*/  ISETP.GT.AND P2, PT, R3, RZ, P0 ;  /* 0x000000ff0300720c */ /* 0x000fe20000744270 */
[----:B------:R-:W-:Y:S01]  /*2920*/  FMUL R8, R23, R168 ;  /* 0x000000a817087220 */ /* 0x000fe20000400000 */
[----:B------:R-:W-:Y:S01]  /*2930*/  PRMT R23, R13, 0x7610, R23 ;  /* 0x000076100d177816 */ /* 0x000fe20000000017 */
[----:B------:R-:W-:Y:S02]  /*2940*/  IMAD.X R9, R173, 0x1, R9, P4 ;  /* 0x00000001ad097824 */ /* 0x000fe400020e0609 */
[----:B------:R-:W-:Y:S01]  /*2950*/  FFMA R121, R121, R169, R8 ;  /* 0x000000a979797223 */ /* 0x000fe20000000008 */
[----:B------:R-:W-:-:S04]  /*2960*/  LEA R8, P4, R178, R174, 0x1 ;  /* 0x000000aeb2087211 */ /* 0x000fc800078808ff */
[----:B------:R-:W-:Y:S02]  /*2970*/  F2FP.BF16.F32.PACK_AB R121, RZ, R121 ;  /* 0x00000079ff79723e */ /* 0x000fe400000010ff */
[----:B------:R-:W-:-:S03]  /*2980*/  LEA.HI.X R9, R178, R175, R9, 0x1, P4 ;  /* 0x000000afb2097211 */ /* 0x000fc600020f0c09 */
[----:B------:R2:W-:Y:S04]  /*2990*/  @P3 STG.E.U16 desc[UR36][R4.64+0x2], R121 ;  /* 0x0000027904003986 */ /* 0x0005e8000c101524 */
[----:B------:R-:W3:Y:S01]  /*29a0*/  @P2 LDG.E.LTC128B.U16 R23, desc[UR36][R8.64] ;  /* 0x0000002408172981 */ /* 0x000ee2000c1e1520 */
[----:B------:R-:W-:Y:S01]  /*29b0*/  IADD3 R178, P3, R10, R180, RZ ;  /* 0x000000b40ab27210 */ /* 0x000fe20007f7e0ff */
[----:B------:R-:W-:Y:S01]  /*29c0*/  BSSY B1, `(.L_x_38) ;  /* 0x0000011000017945 */ /* 0x000fe20003800000 */
[----:B------:R-:W-:-:S03]  /*29d0*/  LEA R10, P4, R20, R4, 0x4 ;  /* 0x00000004140a7211 */ /* 0x000fc600078820ff */
[----:B------:R-:W-:Y:S01]  /*29e0*/  IMAD.X R179, R11, 0x1, R173, P3 ;  /* 0x000000010bb37824 */ /* 0x000fe200018e06ad */
[----:B------:R-:W-:Y:S02]  /*29f0*/  SHF.L.U64.HI R11, R20, 0x4, R21 ;  /* 0x00000004140b7819 */ /* 0x000fe40000010215 */
[----:B------:R-:W-:Y:S01]  /*2a00*/  ISETP.GT.AND P3, PT, R3, 0x1, P0 ;  /* 0x000000010300780c */ /* 0x000fe20000764270 */
[----:B------:R-:W-:-:S04]  /*2a10*/  IMAD.WIDE.U32 R178, R18, R176, R178 ;  /* 0x000000b012b27225 */ /* 0x000fc800078e00b2 */
[----:B------:R-:W-:Y:S01]  /*2a20*/  IMAD.X R11, R11, 0x1, R5, P4 ;  /* 0x000000010b0b7824 */ /* 0x000fe200020e0605 */
[----:B0-----:R-:W-:Y:S01]  /*2a30*/  LEA R120, P5, R178, R174, 0x1 ;  /* 0x000000aeb2787211 */ /* 0x001fe200078a08ff */
[----:B------:R-:W-:-:S05]  /*2a40*/  IMAD.IADD R177, R177, 0x1, R179 ;  /* 0x00000001b1b17824 */ /* 0x000fca00078e02b3 */
[----:B--2---:R-:W-:Y:S01]  /*2a50*/  LEA.HI.X R121, R178, R175, R177, 0x1, P5 ;  /* 0x000000afb2797211 */ /* 0x004fe200028f0cb1 */
[----:B---3--:R-:W-:-:S04]  /*2a60*/  IMAD.U32 R13, R23, 0x10000, RZ ;  /* 0x00010000170d7824 */ /* 0x008fc800078e00ff */
[----:B------:R-:W-:-:S04]  /*2a70*/  FMUL R13, R13, R168 ;  /* 0x000000a80d0d7220 */ /* 0x000fc80000400000 */
[----:B------:R-:W-:-:S05]  /*2a80*/  FFMA R13, R122, R169, R13 ;  /* 0x000000a97a0d7223 */ /* 0x000fca000000000d */
[----:B------:R-:W-:-:S05]  /*2a90*/  F2FP.BF16.F32.PACK_AB R13, RZ, R13 ;  /* 0x0000000dff0d723e */ /* 0x000fca00000010ff */
[----:B------:R0:W-:Y:S01]  /*2aa0*/  @P2 STG.E.U16 desc[UR36][R10.64], R13 ;  /* 0x0000000d0a002986 */ /* 0x0001e2000c101524 */
[----:B------:R-:W-:Y:S05]  /*2ab0*/  @!P3 BRA `(.L_x_39) ;  /* 0x000000000004b947 */ /* 0x000fea0003800000 */
[----:B------:R2:W5:Y:S02]  /*2ac0*/  LDG.E.LTC128B.U16 R23, desc[UR36][R120.64+0x2] ;  /* 0x0000022478177981 */ /* 0x000564000c1e1520 */
.L_x_39:
[----:B------:R-:W-:Y:S05]  /*2ad0*/  BSYNC B1 ;  /* 0x0000000000017941 */ /* 0x000fea0003800000 */
.L_x_38:
[----:B0----5:R-:W-:Y:S01]  /*2ae0*/  IMAD.U32 R13, R23, 0x10000, RZ ;  /* 0x00010000170d7824 */ /* 0x021fe200078e00ff */
[----:B------:R-:W-:Y:S01]  /*2af0*/  ISETP.GT.AND P2, PT, R3, 0x8, P1 ;  /* 0x000000080300780c */ /* 0x000fe20000f44270 */
[----:B------:R-:W-:Y:S02]  /*2b00*/  BSSY B1, `(.L_x_40) ;  /* 0x0000007000017945 */ /* 0x000fe40003800000 */
[----:B------:R-:W-:-:S04]  /*2b10*/  FMUL R18, R13, R168 ;  /* 0x000000a80d127220 */ /* 0x000fc80000400000 */
[----:B------:R-:W-:-:S05]  /*2b20*/  FFMA R18, R123, R169, R18 ;  /* 0x000000a97b127223 */ /* 0x000fca0000000012 */
[----:B------:R-:W-:-:S05]  /*2b30*/  F2FP.BF16.F32.PACK_AB R18, RZ, R18 ;  /* 0x00000012ff12723e */ /* 0x000fca00000010ff */
[----:B------:R0:W-:Y:S01]  /*2b40*/  @P3 STG.E.U16 desc[UR36][R10.64+0x2], R18 ;  /* 0x000002120a003986 */ /* 0x0001e2000c101524 */
[----:B------:R-:W-:Y:S05]  /*2b50*/  @!P2 BRA `(.L_x_41) ;  /* 0x000000000004a947 */ /* 0x000fea0003800000 */
[----:B------:R3:W5:Y:S02]  /*2b60*/  LDG.E.LTC128B.U16 R23, desc[UR36][R170.64+0x10] ;  /* 0x00001024aa177981 */ /* 0x000764000c1e1520 */
.L_x_41:
[----:B------:R-:W-:Y:S05]  /*2b70*/  BSYNC B1 ;  /* 0x0000000000017941 */ /* 0x000fea0003800000 */
.L_x_40:
[----:B-----5:R-:W-:Y:S01]  /*2b80*/  IMAD.U32 R13, R23, 0x10000, RZ ;  /* 0x00010000170d7824 */ /* 0x020fe200078e00ff */
        /* <DEDUP_REMOVED lines=8> */
.L_x_43:
[----:B------:R-:W-:Y:S05]  /*2c10*/  BSYNC B1 ;  /* 0x0000000000017941 */ /* 0x000fea0003800000 */
.L_x_42:
[----:B----45:R-:W-:Y:S01]  /*2c20*/  IMAD.U32 R13, R23, 0x10000, RZ ;  /* 0x00010000170d7824 */ /* 0x030fe200078e00ff */
[----:B------:R-:W-:Y:S01]  /*2c30*/  ISETP.GT.AND P2, PT, R3, 0x8, P0 ;  /* 0x000000080300780c */ /* 0x000fe20000744270 */
[----:B------:R-:W-:Y:S02]  /*2c40*/  BSSY B1, `(.L_x_44) ;  /* 0x0000007000017945 */ /* 0x000fe40003800000 */
[----:B0-----:R-:W-:-:S04]  /*2c50*/  FMUL R18, R13, R168 ;  /* 0x000000a80d127220 */ /* 0x001fc80000400000 */
[----:B------:R-:W-:-:S05]  /*2c60*/  FFMA R18, R125, R169, R18 ;  /* 0x000000a97d127223 */ /* 0x000fca0000000012 */
[----:B------:R-:W-:-:S05]  /*2c70*/  F2FP.BF16.F32.PACK_AB R18, RZ, R18 ;  /* 0x00000012ff12723e */ /* 0x000fca00000010ff */
[----:B------:R0:W-:Y:S01]  /*2c80*/  @P3 STG.E.U16 desc[UR36][R4.64+0x12], R18 ;  /* 0x0000121204003986 */ /* 0x0001e2000c101524 */
[----:B------:R-:W-:Y:S05]  /*2c90*/  @!P2 BRA `(.L_x_45) ;  /* 0x000000000004a947 */ /* 0x000fea0003800000 */
[----:B------:R4:W5:Y:S02]  /*2ca0*/  LDG.E.LTC128B.U16 R23, desc[UR36][R120.64+0x10] ;  /* 0x0000102478177981 */ /* 0x000964000c1e1520 */
.L_x_45:
[----:B------:R-:W-:Y:S05]  /*2cb0*/  BSYNC B1 ;  /* 0x0000000000017941 */ /* 0x000fea0003800000 */
.L_x_44:
        /* <DEDUP_REMOVED lines=9> */
.L_x_47:
[----:B------:R-:W-:Y:S05]  /*2d50*/  BSYNC B1 ;  /* 0x0000000000017941 */ /* 0x000fea0003800000 */
.L_x_46:
        /* <DEDUP_REMOVED lines=9> */
.L_x_49:
[----:B------:R-:W-:Y:S05]  /*2df0*/  BSYNC B1 ;  /* 0x0000000000017941 */ /* 0x000fea0003800000 */
.L_x_48:
        /* <DEDUP_REMOVED lines=9> */
.L_x_51:
[----:B------:R-:W-:Y:S05]  /*2e90*/  BSYNC B1 ;  /* 0x0000000000017941 */ /* 0x000fea0003800000 */
.L_x_50:
        /* <DEDUP_REMOVED lines=9> */
.L_x_53:
[----:B------:R-:W-:Y:S05]  /*2f30*/  BSYNC B1 ;  /* 0x0000000000017941 */ /* 0x000fea0003800000 */
.L_x_52:
        /* <DEDUP_REMOVED lines=9> */
.L_x_55:
[----:B------:R-:W-:Y:S05]  /*2fd0*/  BSYNC B1 ;  /* 0x0000000000017941 */ /* 0x000fea0003800000 */
.L_x_54:
        /* <DEDUP_REMOVED lines=9> */
.L_x_57:
[----:B------:R-:W-:Y:S05]  /*3070*/  BSYNC B1 ;  /* 0x0000000000017941 */ /* 0x000fea0003800000 */
.L_x_56:
        /* <DEDUP_REMOVED lines=9> */
.L_x_59:
[----:B------:R-:W-:Y:S05]  /*3110*/  BSYNC B1 ;  /* 0x0000000000017941 */ /* 0x000fea0003800000 */
.L_x_58:
        /* <DEDUP_REMOVED lines=9> */
.L_x_61:
[----:B------:R-:W-:Y:S05]  /*31b0*/  BSYNC B1 ;  /* 0x0000000000017941 */ /* 0x000fea0003800000 */
.L_x_60:
        /* <DEDUP_REMOVED lines=9> */
.L_x_63:
[----:B------:R-:W-:Y:S05]  /*3250*/  BSYNC B1 ;  /* 0x0000000000017941 */ /* 0x000fea0003800000 */
.L_x_62:
        /* <DEDUP_REMOVED lines=9> */
.L_x_65:
[----:B------:R-:W-:Y:S05]  /*32f0*/  BSYNC B1 ;  /* 0x0000000000017941 */ /* 0x000fea0003800000 */
.L_x_64:
        /* <DEDUP_REMOVED lines=9> */
.L_x_67:
[----:B------:R-:W-:Y:S05]  /*3390*/  BSYNC B1 ;  /* 0x0000000000017941 */ /* 0x000fea0003800000 */
.L_x_66:
        /* <DEDUP_REMOVED lines=9> */
.L_x_69:
[----:B------:R-:W-:Y:S05]  /*3430*/  BSYNC B1 ;  /* 0x0000000000017941 */ /* 0x000fea0003800000 */
.L_x_68:
        /* <DEDUP_REMOVED lines=9> */
.L_x_71:
[----:B------:R-:W-:Y:S05]  /*34d0*/  BSYNC B1 ;  /* 0x0000000000017941 */ /* 0x000fea0003800000 */
.L_x_70:
        /* <DEDUP_REMOVED lines=9> */
.L_x_73:
[----:B------:R-:W-:Y:S05]  /*3570*/  BSYNC B1 ;  /* 0x0000000000017941 */ /* 0x000fea0003800000 */
.L_x_72:
        /* <DEDUP_REMOVED lines=9> */
.L_x_75:
[----:B------:R-:W-:Y:S05]  /*3610*/  BSYNC B1 ;  /* 0x0000000000017941 */ /* 0x000fea0003800000 */
.L_x_74:
        /* <DEDUP_REMOVED lines=9> */
.L_x_77:
[----:B------:R-:W-:Y:S05]  /*36b0*/  BSYNC B1 ;  /* 0x0000000000017941 */ /* 0x000fea0003800000 */
.L_x_76:
        /* <DEDUP_REMOVED lines=9> */
.L_x_79:
[----:B------:R-:W-:Y:S05]  /*3750*/  BSYNC B1 ;  /* 0x0000000000017941 */ /* 0x000fea0003800000 */
.L_x_78:
        /* <DEDUP_REMOVED lines=9> */
.L_x_81:
[----:B------:R-:W-:Y:S05]  /*37f0*/  BSYNC B1 ;  /* 0x0000000000017941 */ /* 0x000fea0003800000 */
.L_x_80:
        /* <DEDUP_REMOVED lines=9> */
.L_x_83:
[----:B------:R-:W-:Y:S05]  /*3890*/  BSYNC B1 ;  /* 0x0000000000017941 */ /* 0x000fea0003800000 */
.L_x_82:
        /* <DEDUP_REMOVED lines=9> */
.L_x_85:
[----:B------:R-:W-:Y:S05]  /*3930*/  BSYNC B1 ;  /* 0x0000000000017941 */ /* 0x000fea0003800000 */
.L_x_84:
        /* <DEDUP_REMOVED lines=9> */
.L_x_87:
[----:B------:R-:W-:Y:S05]  /*39d0*/  BSYNC B1 ;  /* 0x0000000000017941 */ /* 0x000fea0003800000 */
.L_x_86:
        /* <DEDUP_REMOVED lines=9> */
.L_x_89:
[----:B------:R-:W-:Y:S05]  /*3a70*/  BSYNC B1 ;  /* 0x0000000000017941 */ /* 0x000fea0003800000 */
.L_x_88:
        /* <DEDUP_REMOVED lines=9> */
.L_x_91:
[----:B------:R-:W-:Y:S05]  /*3b10*/  BSYNC B1 ;  /* 0x0000000000017941 */ /* 0x000fea0003800000 */
.L_x_90:
        /* <DEDUP_REMOVED lines=9> */
.L_x_93:
[----:B------:R-:W-:Y:S05]  /*3bb0*/  BSYNC B1 ;  /* 0x0000000000017941 */ /* 0x000fea0003800000 */
.L_x_92:
        /* <DEDUP_REMOVED lines=9> */
.L_x_95:
[----:B------:R-:W-:Y:S05]  /*3c50*/  BSYNC B1 ;  /* 0x0000000000017941 */ /* 0x000fea0003800000 */
.L_x_94:
        /* <DEDUP_REMOVED lines=9> */
.L_x_97:
[----:B------:R-:W-:Y:S05]  /*3cf0*/  BSYNC B1 ;  /* 0x0000000000017941 */ /* 0x000fea0003800000 */
.L_x_96:
        /* <DEDUP_REMOVED lines=9> */
.L_x_99:
[----:B------:R-:W-:Y:S05]  /*3d90*/  BSYNC B1 ;  /* 0x0000000000017941 */ /* 0x000fea0003800000 */
.L_x_98:
        /* <DEDUP_REMOVED lines=9> */
.L_x_101:
[----:B------:R-:W-:Y:S05]  /*3e30*/  BSYNC B1 ;  /* 0x0000000000017941 */ /* 0x000fea0003800000 */
.L_x_100:
        /* <DEDUP_REMOVED lines=9> */
.L_x_103:
[----:B------:R-:W-:Y:S05]  /*3ed0*/  BSYNC B1 ;  /* 0x0000000000017941 */ /* 0x000fea0003800000 */
.L_x_102:
        /* <DEDUP_REMOVED lines=9> */
.L_x_105:
[----:B------:R-:W-:Y:S05]  /*3f70*/  BSYNC B1 ;  /* 0x0000000000017941 */ /* 0x000fea0003800000 */
.L_x_104:
        /* <DEDUP_REMOVED lines=9> */
.L_x_107:
[----:B------:R-:W-:Y:S05]  /*4010*/  BSYNC B1 ;  /* 0x0000000000017941 */ /* 0x000fea0003800000 */
.L_x_106:
        /* <DEDUP_REMOVED lines=9> */
.L_x_109:
[----:B------:R-:W-:Y:S05]  /*40b0*/  BSYNC B1 ;  /* 0x0000000000017941 */ /* 0x000fea0003800000 */
.L_x_108:
        /* <DEDUP_REMOVED lines=9> */
.L_x_111:
[----:B------:R-:W-:Y:S05]  /*4150*/  BSYNC B1 ;  /* 0x0000000000017941 */ /* 0x000fea0003800000 */
.L_x_110:
        /* <DEDUP_REMOVED lines=9> */
.L_x_113:
[----:B------:R-:W-:Y:S05]  /*41f0*/  BSYNC B1 ;  /* 0x0000000000017941 */ /* 0x000fea0003800000 */
.L_x_112:
        /* <DEDUP_REMOVED lines=9> */
.L_x_115:
[----:B------:R-:W-:Y:S05]  /*4290*/  BSYNC B1 ;  /* 0x0000000000017941 */ /* 0x000fea0003800000 */
.L_x_114:
        /* <DEDUP_REMOVED lines=9> */
.L_x_117:
[----:B------:R-:W-:Y:S05]  /*4330*/  BSYNC B1 ;  /* 0x0000000000017941 */ /* 0x000fea0003800000 */
.L_x_116:
        /* <DEDUP_REMOVED lines=9> */
.L_x_119:
[----:B------:R-:W-:Y:S05]  /*43d0*/  BSYNC B1 ;  /* 0x0000000000017941 */ /* 0x000fea0003800000 */
.L_x_118:
        /* <DEDUP_REMOVED lines=9> */
.L_x_121:
[----:B------:R-:W-:Y:S05]  /*4470*/  BSYNC B1 ;  /* 0x0000000000017941 */ /* 0x000fea0003800000 */
.L_x_120:
        /* <DEDUP_REMOVED lines=9> */
.L_x_123:
[----:B------:R-:W-:Y:S05]  /*4510*/  BSYNC B1 ;  /* 0x0000000000017941 */ /* 0x000fea0003800000 */
.L_x_122:
        /* <DEDUP_REMOVED lines=9> */
.L_x_125:
[----:B------:R-:W-:Y:S05]  /*45b0*/  BSYNC B1 ;  /* 0x0000000000017941 */ /* 0x000fea0003800000 */
.L_x_124:
[----:B-----5:R-:W-:Y:S01]  /*45c0*/  IMAD.U32 R13, R23, 0x10000, RZ ;  /* 0x00010000170d7824 */ /* 0x020fe200078e00ff */
[----:B------:R-:W-:Y:S01]  /*45d0*/  ISETP.GT.AND P1, PT, R3, 0x59, P0 ;  /* 0x000000590300780c */ /* 0x000fe20000724270 */
[----:B------:R-:W-:Y:S01]  /*45e0*/  BSSY B1, `(.L_x_126) ;  /* 0x0000008000017945 */ /* 0x000fe20003800000 */
[----:B0-----:R-:W-:Y:S01]  /*45f0*/  PRMT R18, R23, 0x7610, R18 ;  /* 0x0000761017127816 */ /* 0x001fe20000000012 */
[----:B------:R-:W-:-:S04]  /*4600*/  FMUL R13, R13, R168 ;  /* 0x000000a80d0d7220 */ /* 0x000fc80000400000 */
[----:B------:R-:W-:-:S05]  /*4610*/  FFMA R13, R166, R169, R13 ;  /* 0x000000a9a60d7223 */ /* 0x000fca000000000d */
[----:B------:R-:W-:-:S05]  /*4620*/  F2FP.BF16.F32.PACK_AB R13, RZ, R13 ;  /* 0x0000000dff0d723e */ /* 0x000fca00000010ff */
[----:B------:R0:W-:Y:S01]  /*4630*/  @P2 STG.E.U16 desc[UR36][R10.64+0xb0], R13 ;  /* 0x0000b00d0a002986 */ /* 0x0001e2000c101524 */
[----:B------:R-:W-:Y:S05]  /*4640*/  @!P1 BRA `(.L_x_127) ;  /* 0x0000000000049947 */ /* 0x000fea0003800000 */
[----:B------:R0:W5:Y:S02]  /*4650*/  LDG.E.LTC128B.U16 R18, desc[UR36][R120.64+0xb2] ;  /* 0x0000b22478127981 */ /* 0x000164000c1e1520 */
.L_x_127:
[----:B------:R-:W-:Y:S05]  /*4660*/  BSYNC B1 ;  /* 0x0000000000017941 */ /* 0x000fea0003800000 */
.L_x_126:
[----:B0----5:R-:W-:Y:S01]  /*4670*/  IMAD.U32 R13, R18, 0x10000, RZ ;  /* 0x00010000120d7824 */ /* 0x021fe200078e00ff */
[----:B------:R-:W-:Y:S02]  /*4680*/  ISETP.GT.AND P0, PT, R12, 0x80, PT ;  /* 0x000000800c00780c */ /* 0x000fe40003f04270 */
[C---:B------:R-:W-:Y:S01]  /*4690*/  SHF.L.U64.HI R23, R14.reuse, 0x8, R15 ;  /* 0x000000080e177819 */ /* 0x040fe2000001020f */
[----:B--2-4-:R-:W-:Y:S01]  /*46a0*/  FMUL R120, R13, R168 ;  /* 0x000000a80d787220 */ /* 0x014fe20000400000 */
[----:B------:R-:W-:Y:S01]  /*46b0*/  IMAD.SHL.U32 R13, R14, 0x100, RZ ;  /* 0x000001000e0d7824 */ /* 0x000fe200078e00ff */
[----:B------:R-:W-:Y:S02]  /*46c0*/  ISETP.GT.AND P3, PT, R3, RZ, P0 ;  /* 0x000000ff0300720c */ /* 0x000fe40000764270 */
[----:B------:R-:W-:Y:S02]  /*46d0*/  FFMA R120, R167, R169, R120 ;  /* 0x000000a9a7787223 */ /* 0x000fe40000000078 */
[----:B------:R-:W-:-:S03]  /*46e0*/  IADD3 R14, P2, R13, R6, RZ ;  /* 0x000000060d0e7210 */ /* 0x000fc60007f5e0ff */
[----:B------:R-:W-:Y:S02]  /*46f0*/  F2FP.BF16.F32.PACK_AB R120, RZ, R120 ;  /* 0x00000078ff78723e */ /* 0x000fe400000010ff */
[----:B------:R-:W-:-:S03]  /*4700*/  IMAD.X R15, R23, 0x1, R7, P2 ;  /* 0x00000001170f7824 */ /* 0x000fc600010e0607 */
[----:B------:R0:W-:Y:S04]  /*4710*/  @P1 STG.E.U16 desc[UR36][R10.64+0xb2], R120 ;  /* 0x0000b2780a001986 */ /* 0x0001e8000c101524 */
[----:B------:R-:W2:Y:S01]  /*4720*/  @P3 LDG.E.LTC128B.U16 R18, desc[UR36][R14.64] ;  /* 0x000000240e123981 */ /* 0x000ea2000c1e1520 */
[C---:B------:R-:W-:Y:S01]  /*4730*/  IMAD.SHL.U32 R123, R20.reuse, 0x100, RZ ;  /* 0x00000100147b7824 */ /* 0x040fe200078e00ff */
[----:B------:R-:W-:Y:S02]  /*4740*/  LOP3.LUT R125, R13, 0x2, RZ, 0xfc, !PT ;  /* 0x000000020d7d7812 */ /* 0x000fe400078efcff */
[----:B------:R-:W-:Y:S02]  /*4750*/  ISETP.GT.AND P2, PT, R3, 0x1, P0 ;  /* 0x000000010300780c */ /* 0x000fe40000744270 */
[----:B------:R-:W-:-:S02]  /*4760*/  SHF.L.U64.HI R127, R20, 0x8, R21 ;  /* 0x00000008147f7819 */ /* 0x000fc40000010215 */
[----:B------:R-:W-:Y:S02]  /*4770*/  IADD3 R20, P1, R123, R4, RZ ;  /* 0x000000047b147210 */ /* 0x000fe40007f3e0ff */
[----:B------:R-:W-:-:S03]  /*4780*/  IADD3 R130, P4, R125, R6, RZ ;  /* 0x000000067d827210 */ /* 0x000fc60007f9e0ff */
[----:B------:R-:W-:Y:S02]  /*4790*/  IMAD.X R21, R127, 0x1, R5, P1 ;  /* 0x000000017f157824 */ /* 0x000fe400008e0605 */
[----:B------:R-:W-:Y:S02]  /*47a0*/  IMAD.X R131, R23, 0x1, R7, P4 ;  /* 0x0000000117837824 */ /* 0x000fe400020e0607 */
[----:B--2---:R-:W-:-:S04]  /*47b0*/  IMAD.U32 R121, R18, 0x10000, RZ ;  /* 0x0001000012797824 */ /* 0x004fc800078e00ff */
[----:B------:R-:W-:-:S04]  /*47c0*/  FMUL R121, R121, R168 ;  /* 0x000000a879797220 */ /* 0x000fc80000400000 */
[----:B------:R-:W-:-:S05]  /*47d0*/  FFMA R121, R72, R169, R121 ;  /* 0x000000a948797223 */ /* 0x000fca0000000079 */
[----:B------:R-:W-:-:S04]  /*47e0*/  F2FP.BF16.F32.PACK_AB R121, RZ, R121 ;  /* 0x00000079ff79723e */ /* 0x000fc800000010ff */
[----:B0-----:R-:W-:-:S05]  /*47f0*/  PRMT R120, R121, 0x7610, R120 ;  /* 0x0000761079787816 */ /* 0x001fca0000000078 */
[----:B------:R0:W-:Y:S04]  /*4800*/  @P3 STG.E.U16 desc[UR36][R20.64], R120 ;  /* 0x0000007814003986 */ /* 0x0001e8000c101524 */
[----:B------:R-:W2:Y:S01]  /*4810*/  @P2 LDG.E.LTC128B.U16 R18, desc[UR36][R130.64] ;  /* 0x0000002482122981 */ /* 0x000ea2000c1e1520 */
[----:B------:R-:W-:Y:S01]  /*4820*/  LOP3.LUT R129, R123, 0x2, RZ, 0xfc, !PT ;  /* 0x000000027b817812 */ /* 0x000fe200078efcff */
[----:B------:R-:W-:Y:S01]  /*4830*/  BSSY B1, `(.L_x_128) ;  /* 0x000000f000017945 */ /* 0x000fe20003800000 */
[----:B------:R-:W-:-:S04]  /*4840*/  ISETP.GT.AND P1, PT, R12, 0x88, PT ;  /* 0x000000880c00780c */ /* 0x000fc80003f24270 */
[----:B------:R-:W-:Y:S01]  /*4850*/  ISETP.GT.AND P3, PT, R3, RZ, P1 ;  /* 0x000000ff0300720c */ /* 0x000fe20000f64270 */
[----:B--2---:R-:W-:-:S04]  /*4860*/  IMAD.U32 R121, R18, 0x10000, RZ ;  /* 0x0001000012797824 */ /* 0x004fc800078e00ff */
[----:B------:R-:W-:-:S04]  /*4870*/  FMUL R72, R121, R168 ;  /* 0x000000a879487220 */ /* 0x000fc80000400000 */
[----:B------:R-:W-:Y:S01]  /*4880*/  FFMA R73, R73, R169, R72 ;  /* 0x000000a949497223 */ /* 0x000fe20000000048 */
[----:B------:R-:W-:-:S04]  /*4890*/  IADD3 R72, P4, R129, R4, RZ ;  /* 0x0000000481487210 */ /* 0x000fc80007f9e0ff */
[----:B------:R-:W-:Y:S01]  /*48a0*/  F2FP.BF16.F32.PACK_AB R121, RZ, R73 ;  /* 0x00000049ff79723e */ /* 0x000fe200000010ff */
[----:B------:R-:W-:Y:S01]  /*48b0*/  IMAD.X R73, R127, 0x1, R5, P4 ;  /* 0x000000017f497824 */ /* 0x000fe200020e0605 */
[----:B0-----:R-:W-:Y:S02]  /*48c0*/  IADD3 R120, P4, R13, R8, RZ ;  /* 0x000000080d787210 */ /* 0x001fe40007f9e0ff */
[----:B------:R-:W-:-:S03]  /*48d0*/  PRMT R122, R121, 0x7610, R122 ;  /* 0x00007610797a7816 */ /* 0x000fc6000000007a */
[----:B------:R-:W-:Y:S02]  /*48e0*/  IMAD.X R121, R23, 0x1, R9, P4 ;  /* 0x0000000117797824 */ /* 0x000fe400020e0609 */
[----:B------:R0:W-:Y:S01]  /*48f0*/  @P2 STG.E.U16 desc[UR36][R72.64], R122 ;  /* 0x0000007a48002986 */ /* 0x0001e2000c101524 */
[----:B------:R-:W-:Y:S05]  /*4900*/  @!P3 BRA `(.L_x_129) ;  /* 0x000000000004b947 */ /* 0x000fea0003800000 */
[----:B------:R2:W5:Y:S02]  /*4910*/  LDG.E.LTC128B.U16 R18, desc[UR36][R120.64] ;  /* 0x0000002478127981 */ /* 0x000564000c1e1520 */
.L_x_129:
[----:B------:R-:W-:Y:S05]  /*4920*/  BSYNC B1 ;  /* 0x0000000000017941 */ /* 0x000fea0003800000 */
.L_x_128:
[----:B0----5:R-:W-:Y:S01]  /*4930*/  IMAD.U32 R73, R18, 0x10000, RZ ;  /* 0x0001000012497824 */ /* 0x021fe200078e00ff */
[----:B------:R-:W-:Y:S01]  /*4940*/  IADD3 R72, P4, R123, R10, RZ ;  /* 0x0000000a7b487210 */ /* 0x000fe20007f9e0ff */
[----:B------:R-:W-:Y:S01]  /*4950*/  BSSY B1, `(.L_x_130) ;  /* 0x000000b000017945 */ /* 0x000fe20003800000 */
[----:B------:R-:W-:Y:S01]  /*4960*/  ISETP.GT.AND P2, PT, R3, 0x1, P1 ;  /* 0x000000010300780c */ /* 0x000fe20000f44270 */
[----:B------:R-:W-:-:S04]  /*4970*/  FMUL R73, R73, R168 ;  /* 0x000000a849497220 */ /* 0x000fc80000400000 */
[----:B------:R-:W-:-:S05]  /*4980*/  FFMA R73, R74, R169, R73 ;  /* 0x000000a94a497223 */ /* 0x000fca0000000049 */
[----:B------:R-:W-:Y:S01]  /*4990*/  F2FP.BF16.F32.PACK_AB R74, RZ, R73 ;  /* 0x00000049ff4a723e */ /* 0x000fe200000010ff */
[----:B------:R-:W-:-:S05]  /*49a0*/  IMAD.X R73, R127, 0x1, R11, P4 ;  /* 0x000000017f497824 */ /* 0x000fca00020e060b */
[----:B------:R0:W-:Y:S01]  /*49b0*/  @P3 STG.E.U16 desc[UR36][R72.64], R74 ;  /* 0x0000004a48003986 */ /* 0x0001e2000c101524 */
[----:B------:R-:W-:Y:S05]  /*49c0*/  @!P2 BRA `(.L_x_131) ;  /* 0x00000000000ca947 */ /* 0x000fea0003800000 */
[----:B------:R-:W-:-:S05]  /*49d0*/  IADD3 R130, P3, R125, R8, RZ ;  /* 0x000000087d827210 */ /* 0x000fca0007f7e0ff */
[----:B------:R-:W-:-:S05]  /*49e0*/  IMAD.X R131, R23, 0x1, R9, P3 ;  /* 0x0000000117837824 */ /* 0x000fca00018e0609 */
[----:B------:R4:W5:Y:S03]  /*49f0*/  LDG.E.LTC128B.U16 R18, desc[UR36][R130.64] ;  /* 0x0000002482127981 */ /* 0x000966000c1e1520 */
.L_x_131:
[----:B------:R-:W-:Y:S05]  /*4a00*/  BSYNC B1 ;  /* 0x0000000000017941 */ /* 0x000fea0003800000 */
.L_x_130:
[----:B----45:R-:W-:Y:S01]  /*4a10*/  IMAD.U32 R131, R18, 0x10000, RZ ;  /* 0x0001000012837824 */ /* 0x030fe200078e00ff */
[----:B------:R-:W-:Y:S02]  /*4a20*/  ISETP.GT.AND P3, PT, R3, 0x8, P0 ;  /* 0x000000080300780c */ /* 0x000fe40000764270 */
[----:B------:R-:W-:Y:S01]  /*4a30*/  IADD3 R134, P4, R129, R10, RZ ;  /* 0x0000000a81867210 */ /* 0x000fe20007f9e0ff */
[----:B0-----:R-:W-:Y:S01]  /*4a40*/  FMUL R74, R131, R168 ;  /* 0x000000a8834a7220 */ /* 0x001fe20000400000 */
[----:B------:R-:W-:-:S03]  /*4a50*/  LOP3.LUT R131, R13, 0x10, RZ, 0xfc, !PT ;  /* 0x000000100d837812 */ /* 0x000fc600078efcff */
[----:B------:R-:W-:Y:S01]  /*4a60*/  FFMA R74, R75, R169, R74 ;  /* 0x000000a94b4a7223 */ /* 0x000fe2000000004a */
[----:B------:R-:W-:Y:S01]  /*4a70*/  IADD3 R136, P5, R131, R6, RZ ;  /* 0x0000000683887210 */ /* 0x000fe20007fbe0ff */
[----:B------:R-:W-:-:S03]  /*4a80*/  IMAD.X R135, R127, 0x1, R11, P4 ;  /* 0x000000017f877824 */ /* 0x000fc600020e060b */
[----:B------:R-:W-:Y:S01]  /*4a90*/  F2FP.BF16.F32.PACK_AB R74, RZ, R74 ;  /* 0x0000004aff4a723e */ /* 0x000fe200000010ff */
[----:B------:R-:W-:-:S04]  /*4aa0*/  IMAD.X R137, R23, 0x1, R7, P5 ;  /* 0x0000000117897824 */ /* 0x000fc800028e0607 */
[----:B------:R0:W-:Y:S04]  /*4ab0*/  @P2 STG.E.U16 desc[UR36][R134.64], R74 ;  /* 0x0000004a86002986 */ /* 0x0001e8000c101524 */
[----:B------:R-:W4:Y:S01]  /*4ac0*/  @P3 LDG.E.LTC128B.U16 R18, desc[UR36][R136.64] ;  /* 0x0000002488123981 */ /* 0x000f22000c1e1520 */
[----:B------:R-:W-:Y:S01]  /*4ad0*/  ISETP.GT.AND P2, PT, R3, 0x9, P0 ;  /* 0x000000090300780c */ /* 0x000fe20000744270 */
[----:B----4-:R-:W-:-:S04]  /*4ae0*/  IMAD.U32 R75, R18, 0x10000, RZ ;  /* 0x00010000124b7824 */ /* 0x010fc800078e00ff */
[----:B------:R-:W-:Y:S01]  /*4af0*/  FMUL R133, R75, R168 ;  /* 0x000000a84b857220 */ /* 0x000fe20000400000 */
[----:B------:R-:W-:-:S03]  /*4b00*/  LOP3.LUT R75, R123, 0x10, RZ, 0xfc, !PT ;  /* 0x000000107b4b7812 */ /* 0x000fc600078efcff */
[----:B------:R-:W-:Y:S01]  /*4b10*/  FFMA R76, R76, R169, R133 ;  /* 0x000000a94c4c7223 */ /* 0x000fe20000000085 */
[----:B------:R-:W-:Y:S02]  /*4b20*/  LOP3.LUT R133, R13, 0x12, RZ, 0xfc, !PT ;  /* 0x000000120d857812 */ /* 0x000fe400078efcff */
[----:B------:R-:W-:Y:S02]  /*4b30*/  IADD3 R138, P4, R75, R4, RZ ;  /* 0x000000044b8a7210 */ /* 0x000fe40007f9e0ff */
[----:B------:R-:W-:Y:S02]  /*4b40*/  IADD3 R140, P5, R133, R6, RZ ;  /* 0x00000006858c7210 */ /* 0x000fe40007fbe0ff */
[----:B------:R-:W-:Y:S01]  /*4b50*/  F2FP.BF16.F32.PACK_AB R76, RZ, R76 ;  /* 0x0000004cff4c723e */ /* 0x000fe200000010ff */
[----:B------:R-:W-:Y:S02]  /*4b60*/  IMAD.X R139, R127, 0x1, R5, P4 ;  /* 0x000000017f8b7824 */ /* 0x000fe400020e0605 */
[----:B------:R-:W-:Y:S01]  /*4b70*/  IMAD.X R141, R23, 0x1, R7, P5 ;  /* 0x00000001178d7824 */ /* 0x000fe200028e0607 */
[----:B------:R-:W-:-:S05]  /*4b80*/  PRMT R122, R76, 0x7610, R122 ;  /* 0x000076104c7a7816 */ /* 0x000fca000000007a */
[----:B------:R4:W-:Y:S04]  /*4b90*/  @P3 STG.E.U16 desc[UR36][R138.64], R122 ;  /* 0x0000007a8a003986 */ /* 0x0009e8000c101524 */
[----:B------:R-:W0:Y:S01]  /*4ba0*/  @P2 LDG.E.LTC128B.U16 R18, desc[UR36][R140.64] ;  /* 0x000000248c122981 */ /* 0x000e22000c1e1520 */
[----:B------:R-:W-:Y:S01]  /*4bb0*/  ISETP.GT.AND P3, PT, R3, 0x8, P1 ;  /* 0x000000080300780c */ /* 0x000fe20000f64270 */
[----:B------:R-:W-:Y:S01]  /*4bc0*/  BSSY B1, `(.L_x_132) ;  /* 0x000000d000017945 */ /* 0x000fe20003800000 */
[----:B0-----:R-:W-:-:S04]  /*4bd0*/  IMAD.U32 R135, R18, 0x10000, RZ ;  /* 0x0001000012877824 */ /* 0x001fc800078e00ff */
[----:B------:R-:W-:Y:S01]  /*4be0*/  FMUL R74, R135, R168 ;  /* 0x000000a8874a7220 */ /* 0x000fe20000400000 */
[----:B------:R-:W-:-:S03]  /*4bf0*/  LOP3.LUT R135, R123, 0x12, RZ, 0xfc, !PT ;  /* 0x000000127b877812 */ /* 0x000fc600078efcff */
[----:B------:R-:W-:Y:S01]  /*4c00*/  FFMA R74, R77, R169, R74 ;  /* 0x000000a94d4a7223 */ /* 0x000fe2000000004a */
[----:B------:R-:W-:-:S04]  /*4c10*/  IADD3 R76, P4, R135, R4, RZ ;  /* 0x00000004874c7210 */ /* 0x000fc80007f9e0ff */
[----:B------:R-:W-:Y:S01]  /*4c20*/  F2FP.BF16.F32.PACK_AB R74, RZ, R74 ;  /* 0x0000004aff4a723e */ /* 0x000fe200000010ff */
[----:B------:R-:W-:-:S05]  /*4c30*/  IMAD.X R77, R127, 0x1, R5, P4 ;  /* 0x000000017f4d7824 */ /* 0x000fca00020e0605 */
[----:B------:R4:W-:Y:S01]  /*4c40*/  @P2 STG.E.U16 desc[UR36][R76.64], R74 ;  /* 0x0000004a4c002986 */ /* 0x0009e2000c101524 */
[----:B------:R-:W-:Y:S05]  /*4c50*/  @!P3 BRA `(.L_x_133) ;  /* 0x00000000000cb947 */ /* 0x000fea0003800000 */
[----:B----4-:R-:W-:-:S05]  /*4c60*/  IADD3 R76, P2, R131, R8, RZ ;  /* 0x00000008834c7210 */ /* 0x010fca0007f5e0ff */
[----:B------:R-:W-:-:S05]  /*4c70*/  IMAD.X R77, R23, 0x1, R9, P2 ;  /* 0x00000001174d7824 */ /* 0x000fca00010e0609 */
[----:B------:R0:W5:Y:S03]  /*4c80*/  LDG.E.LTC128B.U16 R18, desc[UR36][R76.64] ;  /* 0x000000244c127981 */ /* 0x000166000c1e1520 */
.L_x_133:
[----:B------:R-:W-:Y:S05]  /*4c90*/  BSYNC B1 ;  /* 0x0000000000017941 */ /* 0x000fea0003800000 */
.L_x_132:
[----:B0---45:R-:W-:Y:S01]  /*4ca0*/  IMAD.U32 R77, R18, 0x10000, RZ ;  /* 0x00010000124d7824 */ /* 0x031fe200078e00ff */
        /* <DEDUP_REMOVED lines=9> */
[----:B0-----:R-:W-:-:S05]  /*4d40*/  IADD3 R76, P3, R133, R8, RZ ;  /* 0x00000008854c7210 */ /* 0x001fca0007f7e0ff */
[----:B------:R-:W-:-:S05]  /*4d50*/  IMAD.X R77, R23, 0x1, R9, P3 ;  /* 0x00000001174d7824 */ /* 0x000fca00018e0609 */
[----:B------:R4:W5:Y:S03]  /*4d60*/  LDG.E.LTC128B.U16 R18, desc[UR36][R76.64] ;  /* 0x000000244c127981 */ /* 0x000966000c1e1520 */
.L_x_135:
[----:B------:R-:W-:Y:S05]  /*4d70*/  BSYNC B1 ;  /* 0x0000000000017941 */ /* 0x000fea0003800000 */
.L_x_134:
[----:B0---45:R-:W-:Y:S01]  /*4d80*/  IMAD.U32 R77, R18, 0x10000, RZ ;  /* 0x00010000124d7824 */ /* 0x031fe200078e00ff */
[----:B------:R-:W-:Y:S02]  /*4d90*/  ISETP.GT.AND P3, PT, R3, 0x10, P0 ;  /* 0x000000100300780c */ /* 0x000fe40000764270 */
[----:B------:R-:W-:Y:S01]  /*4da0*/  IADD3 R138, P4, R135, R10, RZ ;  /* 0x0000000a878a7210 */ /* 0x000fe20007f9e0ff */
[----:B------:R-:W-:Y:S01]  /*4db0*/  FMUL R74, R77, R168 ;  /* 0x000000a84d4a7220 */ /* 0x000fe20000400000 */
        /* <DEDUP_REMOVED lines=36> */
.L_x_137:
[----:B------:R-:W-:Y:S05]  /*5000*/  BSYNC B1 ;  /* 0x0000000000017941 */ /* 0x000fea0003800000 */
.L_x_136:
        /* <DEDUP_REMOVED lines=13> */
.L_x_139:
[----:B------:R-:W-:Y:S05]  /*50e0*/  BSYNC B1 ;  /* 0x0000000000017941 */ /* 0x000fea0003800000 */
.L_x_138:
        /* <DEDUP_REMOVED lines=40> */
.L_x_141:
[----:B------:R-:W-:Y:S05]  /*5370*/  BSYNC B1 ;  /* 0x0000000000017941 */ /* 0x000fea0003800000 */
.L_x_140:
        /* <DEDUP_REMOVED lines=13> */
.L_x_143:
[----:B------:R-:W-:Y:S05]  /*5450*/  BSYNC B1 ;  /* 0x0000000000017941 */ /* 0x000fea0003800000 */
.L_x_142:
        /* <DEDUP_REMOVED lines=40> */
.L_x_145:
[----:B------:R-:W-:Y:S05]  /*56e0*/  BSYNC B1 ;  /* 0x0000000000017941 */ /* 0x000fea0003800000 */
.L_x_144:
        /* <DEDUP_REMOVED lines=13> */
.L_x_147:
[----:B------:R-:W-:Y:S05]  /*57c0*/  BSYNC B1 ;  /* 0x0000000000017941 */ /* 0x000fea0003800000 */
.L_x_146:
        /* <DEDUP_REMOVED lines=40> */
.L_x_149:
[----:B------:R-:W-:Y:S05]  /*5a50*/  BSYNC B1 ;  /* 0x0000000000017941 */ /* 0x000fea0003800000 */
.L_x_148:
        /* <DEDUP_REMOVED lines=13> */
.L_x_151:
[----:B------:R-:W-:Y:S05]  /*5b30*/  BSYNC B1 ;  /* 0x0000000000017941 */ /* 0x000fea0003800000 */
.L_x_150:
        /* <DEDUP_REMOVED lines=40> */
.L_x_153:
[----:B------:R-:W-:Y:S05]  /*5dc0*/  BSYNC B1 ;  /* 0x0000000000017941 */ /* 0x000fea0003800000 */
.L_x_152:
        /* <DEDUP_REMOVED lines=13> */
.L_x_155:
[----:B------:R-:W-:Y:S05]  /*5ea0*/  BSYNC B1 ;  /* 0x0000000000017941 */ /* 0x000fea0003800000 */
.L_x_154:
        /* <DEDUP_REMOVED lines=40> */
.L_x_157:
[----:B------:R-:W-:Y:S05]  /*6130*/  BSYNC B1 ;  /* 0x0000000000017941 */ /* 0x000fea0003800000 */
.L_x_156:
        /* <DEDUP_REMOVED lines=13> */
.L_x_159:
[----:B------:R-:W-:Y:S05]  /*6210*/  BSYNC B1 ;  /* 0x0000000000017941 */ /* 0x000fea0003800000 */
.L_x_158:
        /* <DEDUP_REMOVED lines=19> */
[----:B-1-3--:R-:W-:Y:S02]  /*6350*/  IADD3 R170, P5, R161, R6, RZ ;  /* 0x00000006a1aa7210 */ /* 0x00afe40007fbe0ff */
        /* <DEDUP_REMOVED lines=17> */
[----:B-1----:R-:W-:-:S05]  /*6470*/  IADD3 R104, P2, R101, R8, RZ ;  /* 0x0000000865687210 */ /* 0x002fca0007f5e0ff */
[----:B------:R-:W-:-:S05]  /*6480*/  IMAD.X R105, R23, 0x1, R9, P2 ;  /* 0x0000000117697824 */ /* 0x000fca00010e0609 */
[----:B------:R0:W5:Y:S03]  /*6490*/  LDG.E.LTC128B.U16 R18, desc[UR36][R104.64] ;  /* 0x0000002468127981 */ /* 0x000166000c1e1520 */
.L_x_161:
[----:B------:R-:W-:Y:S05]  /*64a0*/  BSYNC B1 ;  /* 0x0000000000017941 */ /* 0x000fea0003800000 */
.L_x_160:
        /* <DEDUP_REMOVED lines=13> */
.L_x_163:
[----:B------:R-:W-:Y:S05]  /*6580*/  BSYNC B1 ;  /* 0x0000000000017941 */ /* 0x000fea0003800000 */
.L_x_162:
        /* <DEDUP_REMOVED lines=11> */
[----:B------:R-:W3:Y:S01]  /*6640*/  @P3 LDG.E.LTC128B.U16 R18, desc[UR36][R170.64] ;  /* 0x00000024aa123981 */ /* 0x000ee2000c1e1520 */
[----:B------:R-:W-:Y:S01]  /*6650*/  ISETP.GT.AND P2, PT, R3, 0x49, P0 ;  /* 0x000000490300780c */ /* 0x000fe20000744270 */
[----:B---3--:R-:W-:-:S04]  /*6660*/  IMAD.U32 R107, R18, 0x10000, RZ ;  /* 0x00010000126b7824 */ /* 0x008fc800078e00ff */
        /* <DEDUP_REMOVED lines=26> */
.L_x_165:
[----:B------:R-:W-:Y:S05]  /*6810*/  BSYNC B1 ;  /* 0x0000000000017941 */ /* 0x000fea0003800000 */
.L_x_164:
        /* <DEDUP_REMOVED lines=13> */
.L_x_167:
[----:B------:R-:W-:Y:S05]  /*68f0*/  BSYNC B1 ;  /* 0x0000000000017941 */ /* 0x000fea0003800000 */
.L_x_166:
        /* <DEDUP_REMOVED lines=25> */
[----:B------:R-:W3:Y:S01]  /*6a90*/  @P2 LDG.E.LTC128B.U16 R18, desc[UR36][R180.64] ;  /* 0x00000024b4122981 */ /* 0x000ee2000c1e1520 */
[----:B------:R-:W-:Y:S01]  /*6aa0*/  ISETP.GT.AND P3, PT, R3, 0x50, P1 ;  /* 0x000000500300780c */ /* 0x000fe20000f64270 */
[----:B------:R-:W-:Y:S01]  /*6ab0*/  BSSY B1, `(.L_x_168) ;  /* 0x000000d000017945 */ /* 0x000fe20003800000 */
[----:B---3--:R-:W-:-:S04]  /*6ac0*/  IMAD.U32 R173, R18, 0x10000, RZ ;  /* 0x0001000012ad7824 */ /* 0x008fc800078e00ff */
[----:B0-----:R-:W-:Y:S01]  /*6ad0*/  FMUL R74, R173, R168 ;  /* 0x000000a8ad4a7220 */ /* 0x001fe20000400000 */
        /* <DEDUP_REMOVED lines=10> */
.L_x_169:
[----:B------:R-:W-:Y:S05]  /*6b80*/  BSYNC B1 ;  /* 0x0000000000017941 */ /* 0x000fea0003800000 */
.L_x_168:
        /* <DEDUP_REMOVED lines=13> */
.L_x_171:
[----:B------:R-:W-:Y:S05]  /*6c60*/  BSYNC B1 ;  /* 0x0000000000017941 */ /* 0x000fea0003800000 */
.L_x_170:
        /* <DEDUP_REMOVED lines=22> */
[----:B------:R-:W-:-:S03]  /*6dd0*/  IMAD.X R183, R23, 0x1, R7, P4 ;  /* 0x0000000117b77824 */ /* 0x000fc600020e0607 */
[----:B------:R0:W-:Y:S04]  /*6de0*/  @P3 STG.E.U16 desc[UR36][R180.64], R116 ;  /* 0x00000074b4003986 */ /* 0x0001e8000c101524 */
[----:B------:R-:W3:Y:S01]  /*6df0*/  @P0 LDG.E.LTC128B.U16 R18, desc[UR36][R182.64] ;  /* 0x00000024b6120981 */ /* 0x000ee2000c1e1520 */
[----:B------:R-:W-:Y:S01]  /*6e00*/  ISETP.GT.AND P2, PT, R3, 0x58, P1 ;  /* 0x000000580300780c */ /* 0x000fe20000f44270 */
[----:B------:R-:W-:Y:S01]  /*6e10*/  BSSY B1, `(.L_x_172) ;  /* 0x000000d000017945 */ /* 0x000fe20003800000 */
[----:B---3--:R-:W-:-:S04]  /*6e20*/  IMAD.U32 R7, R18, 0x10000, RZ ;  /* 0x0001000012077824 */ /* 0x008fc800078e00ff */
        /* <DEDUP_REMOVED lines=8> */
[----:B0-----:R-:W-:-:S05]  /*6eb0*/  IADD3 R4, P0, R113, R8, RZ ;  /* 0x0000000871047210 */ /* 0x001fca0007f1e0ff */
[----:B------:R-:W-:-:S05]  /*6ec0*/  IMAD.X R5, R23, 0x1, R9, P0 ;  /* 0x0000000117057824 */ /* 0x000fca00000e0609 */
[----:B------:R1:W5:Y:S03]  /*6ed0*/  LDG.E.LTC128B.U16 R18, desc[UR36][R4.64] ;  /* 0x0000002404127981 */ /* 0x000366000c1e1520 */
.L_x_173:
[----:B------:R-:W-:Y:S05]  /*6ee0*/  BSYNC B1 ;  /* 0x0000000000017941 */ /* 0x000fea0003800000 */
.L_x_172:
[----:B01---5:R-:W-:Y:S01]  /*6ef0*/  IMAD.U32 R5, R18, 0x10000, RZ ;  /* 0x0001000012057824 */ /* 0x023fe200078e00ff */
[----:B------:R-:W-:Y:S01]  /*6f00*/  IADD3 R4, P0, R115, R10, RZ ;  /* 0x0000000a73047210 */ /* 0x000fe20007f1e0ff */
[----:B------:R-:W-:Y:S01]  /*6f10*/  BSSY B1, `(.L_x_174) ;  /* 0x000000b000017945 */ /* 0x000fe20003800000 */
[----:B------:R-:W-:Y:S01]  /*6f20*/  ISETP.GT.AND P1, PT, R3, 0x59, P1 ;  /* 0x000000590300780c */ /* 0x000fe20000f24270 */
[----:B------:R-:W-:-:S04]  /*6f30*/  FMUL R5, R5, R168 ;  /* 0x000000a805057220 */ /* 0x000fc80000400000 */
[----:B------:R-:W-:-:S05]  /*6f40*/  FFMA R5, R118, R169, R5 ;  /* 0x000000a976057223 */ /* 0x000fca0000000005 */
[----:B------:R-:W-:Y:S01]  /*6f50*/  F2FP.BF16.F32.PACK_AB R6, RZ, R5 ;  /* 0x00000005ff06723e */ /* 0x000fe200000010ff */
[----:B------:R-:W-:Y:S01]  /*6f60*/  IMAD.X R5, R127, 0x1, R11, P0 ;  /* 0x000000017f057824 */ /* 0x000fe200000e060b */
[----:B------:R-:W-:-:S04]  /*6f70*/  IADD3 R8, P0, R175, R8, RZ ;  /* 0x00000008af087210 */ /* 0x000fc80007f1e0ff */
[----:B------:R0:W-:Y:S01]  /*6f80*/  @P2 STG.E.U16 desc[UR36][R4.64], R6 ;  /* 0x0000000604002986 */ /* 0x0001e2000c101524 */
[----:B------:R-:W-:Y:S01]  /*6f90*/  IMAD.X R9, R23, 0x1, R9, P0 ;  /* 0x0000000117097824 */ /* 0x000fe200000e0609 */
[----:B------:R-:W-:Y:S07]  /*6fa0*/  @!P1 BRA `(.L_x_175) ;  /* 0x0000000000049947 */ /* 0x000fee0003800000 */
[----:B------:R1:W5:Y:S02]  /*6fb0*/  LDG.E.LTC128B.U16 R18, desc[UR36][R8.64] ;  /* 0x0000002408127981 */ /* 0x000364000c1e1520 */
.L_x_175:
[----:B------:R-:W-:Y:S05]  /*6fc0*/  BSYNC B1 ;  /* 0x0000000000017941 */ /* 0x000fea0003800000 */
.L_x_174:
[----:B0----5:R-:W-:Y:S01]  /*6fd0*/  IMAD.U32 R5, R18, 0x10000, RZ ;  /* 0x0001000012057824 */ /* 0x021fe200078e00ff */
[----:B------:R-:W-:Y:S01]  /*6fe0*/  ISETP.GT.AND P0, PT, R12, 0x100, PT ;  /* 0x000001000c00780c */ /* 0x000fe20003f04270 */
[----:B------:R-:W-:Y:S02]  /*6ff0*/  BSSY B1, `(.L_x_176) ;  /* 0x000000c000017945 */ /* 0x000fe40003800000 */
[----:B------:R-:W-:Y:S01]  /*7000*/  FMUL R4, R5, R168 ;  /* 0x000000a805047220 */ /* 0x000fe20000400000 */
[----:B------:R-:W-:-:S03]  /*7010*/  ISETP.GT.AND P2, PT, R3, RZ, P0 ;  /* 0x000000ff0300720c */ /* 0x000fc60000744270 */
        /* <DEDUP_REMOVED lines=9> */
.L_x_177:
[----:B------:R-:W-:Y:S05]  /*70b0*/  BSYNC B1 ;  /* 0x0000000000017941 */ /* 0x000fea0003800000 */
.L_x_176:
[----:B0--3-5:R-:W-:Y:S01]  /*70c0*/  IMAD.U32 R5, R18, 0x10000, RZ ;  /* 0x0001000012057824 */ /* 0x029fe200078e00ff */
        /* <DEDUP_REMOVED lines=12> */
.L_x_179:
[----:B------:R-:W-:Y:S05]  /*7190*/  BSYNC B1 ;  /* 0x0000000000017941 */ /* 0x000fea0003800000 */
.L_x_178:
[----:B0--3-5:R-:W-:Y:S01]  /*71a0*/  IMAD.U32 R5, R18, 0x10000, RZ ;  /* 0x0001000012057824 */ /* 0x029fe200078e00ff */
        /* <DEDUP_REMOVED lines=13> */
.L_x_181:
[----:B------:R-:W-:Y:S05]  /*7280*/  BSYNC B1 ;  /* 0x0000000000017941 */ /* 0x000fea0003800000 */
.L_x_180:
        /* <DEDUP_REMOVED lines=13> */
.L_x_183:
[----:B------:R-:W-:Y:S05]  /*7360*/  BSYNC B1 ;  /* 0x0000000000017941 */ /* 0x000fea0003800000 */
.L_x_182:
[----:B0--3-5:R-:W-:Y:S01]  /*7370*/  IMAD.U32 R5, R18, 0x10000, RZ ;  /* 0x0001000012057824 */ /* 0x029fe200078e00ff */
[----:B------:R-:W-:Y:S01]  /*7380*/  ISETP.GT.AND P2, PT, R3, 0x8, P0 ;  /* 0x000000080300780c */ /* 0x000fe20000744270 */
[----:B------:R-:W-:Y:S02]  /*7390*/  BSSY B1, `(.L_x_184) ;  /* 0x000000b000017945 */ /* 0x000fe40003800000 */
[----:B------:R-:W-:-:S04]  /*73a0*/  FMUL R4, R5, R168 ;  /* 0x000000a805047220 */ /* 0x000fc80000400000 */
        /* <DEDUP_REMOVED lines=9> */
.L_x_185:
[----:B------:R-:W-:Y:S05]  /*7440*/  BSYNC B1 ;  /* 0x0000000000017941 */ /* 0x000fea0003800000 */
.L_x_184:
        /* <DEDUP_REMOVED lines=13> */
.L_x_187:
[----:B------:R-:W-:Y:S05]  /*7520*/  BSYNC B1 ;  /* 0x0000000000017941 */ /* 0x000fea0003800000 */
.L_x_186:
        /* <DEDUP_REMOVED lines=13> */
.L_x_189:
[----:B------:R-:W-:Y:S05]  /*7600*/  BSYNC B1 ;  /* 0x0000000000017941 */ /* 0x000fea0003800000 */
.L_x_188:
        /* <DEDUP_REMOVED lines=13> */
.L_x_191:
[----:B------:R-:W-:Y:S05]  /*76e0*/  BSYNC B1 ;  /* 0x0000000000017941 */ /* 0x000fea0003800000 */
.L_x_190:
        /* <DEDUP_REMOVED lines=13> */
.L_x_193:
[----:B------:R-:W-:Y:S05]  /*77c0*/  BSYNC B1 ;  /* 0x0000000000017941 */ /* 0x000fea0003800000 */
.L_x_192:
        /* <DEDUP_REMOVED lines=13> */
.L_x_195:
[----:B------:R-:W-:Y:S05]  /*78a0*/  BSYNC B1 ;  /* 0x0000000000017941 */ /* 0x000fea0003800000 */
.L_x_194:
        /* <DEDUP_REMOVED lines=13> */
.L_x_197:
[----:B------:R-:W-:Y:S05]  /*7980*/  BSYNC B1 ;  /* 0x0000000000017941 */ /* 0x000fea0003800000 */
.L_x_196:
        /* <DEDUP_REMOVED lines=13> */
.L_x_199:
[----:B------:R-:W-:Y:S05]  /*7a60*/  BSYNC B1 ;  /* 0x0000000000017941 */ /* 0x000fea0003800000 */
.L_x_198:
        /* <DEDUP_REMOVED lines=13> */
.L_x_201:
[----:B------:R-:W-:Y:S05]  /*7b40*/  BSYNC B1 ;  /* 0x0000000000017941 */ /* 0x000fea0003800000 */
.L_x_200:
        /* <DEDUP_REMOVED lines=13> */
.L_x_203:
[----:B------:R-:W-:Y:S05]  /*7c20*/  BSYNC B1 ;  /* 0x0000000000017941 */ /* 0x000fea0003800000 */
.L_x_202:
        /* <DEDUP_REMOVED lines=13> */
.L_x_205:
[----:B------:R-:W-:Y:S05]  /*7d00*/  BSYNC B1 ;  /* 0x0000000000017941 */ /* 0x000fea0003800000 */
.L_x_204:
        /* <DEDUP_REMOVED lines=13> */
.L_x_207:
[----:B------:R-:W-:Y:S05]  /*7de0*/  BSYNC B1 ;  /* 0x0000000000017941 */ /* 0x000fea0003800000 */
.L_x_206:
        /* <DEDUP_REMOVED lines=13> */
.L_x_209:
[----:B------:R-:W-:Y:S05]  /*7ec0*/  BSYNC B1 ;  /* 0x0000000000017941 */ /* 0x000fea0003800000 */
.L_x_208:
        /* <DEDUP_REMOVED lines=13> */
.L_x_211:
[----:B------:R-:W-:Y:S05]  /*7fa0*/  BSYNC B1 ;  /* 0x0000000000017941 */ /* 0x000fea0003800000 */
.L_x_210:
        /* <DEDUP_REMOVED lines=13> */
.L_x_213:
[----:B------:R-:W-:Y:S05]  /*8080*/  BSYNC B1 ;  /* 0x0000000000017941 */ /* 0x000fea0003800000 */
.L_x_212:
        /* <DEDUP_REMOVED lines=13> */
.L_x_215:
[----:B------:R-:W-:Y:S05]  /*8160*/  BSYNC B1 ;  /* 0x0000000000017941 */ /* 0x000fea0003800000 */
.L_x_214:
        /* <DEDUP_REMOVED lines=13> */
.L_x_217:
[----:B------:R-:W-:Y:S05]  /*8240*/  BSYNC B1 ;  /* 0x0000000000017941 */ /* 0x000fea0003800000 */
.L_x_216:
        /* <DEDUP_REMOVED lines=13> */
.L_x_219:
[----:B------:R-:W-:Y:S05]  /*8320*/  BSYNC B1 ;  /* 0x0000000000017941 */ /* 0x000fea0003800000 */
.L_x_218:
        /* <DEDUP_REMOVED lines=13> */
.L_x_221:
[----:B------:R-:W-:Y:S05]  /*8400*/  BSYNC B1 ;  /* 0x0000000000017941 */ /* 0x000fea0003800000 */
.L_x_220:
        /* <DEDUP_REMOVED lines=13> */
.L_x_223:
[----:B------:R-:W-:Y:S05]  /*84e0*/  BSYNC B1 ;  /* 0x0000000000017941 */ /* 0x000fea0003800000 */
.L_x_222:
        /* <DEDUP_REMOVED lines=13> */
.L_x_225:
[----:B------:R-:W-:Y:S05]  /*85c0*/  BSYNC B1 ;  /* 0x0000000000017941 */ /* 0x000fea0003800000 */
.L_x_224:
        /* <DEDUP_REMOVED lines=13> */
.L_x_227:
[----:B------:R-:W-:Y:S05]  /*86a0*/  BSYNC B1 ;  /* 0x0000000000017941 */ /* 0x000fea0003800000 */
.L_x_226:
        /* <DEDUP_REMOVED lines=13> */
.L_x_229:
[----:B------:R-:W-:Y:S05]  /*8780*/  BSYNC B1 ;  /* 0x0000000000017941 */ /* 0x000fea0003800000 */
.L_x_228:
        /* <DEDUP_REMOVED lines=13> */
.L_x_231:
[----:B------:R-:W-:Y:S05]  /*8860*/  BSYNC B1 ;  /* 0x0000000000017941 */ /* 0x000fea0003800000 */
.L_x_230:
        /* <DEDUP_REMOVED lines=13> */
.L_x_233:
[----:B------:R-:W-:Y:S05]  /*8940*/  BSYNC B1 ;  /* 0x0000000000017941 */ /* 0x000fea0003800000 */
.L_x_232:
        /* <DEDUP_REMOVED lines=13> */
.L_x_235:
[----:B------:R-:W-:Y:S05]  /*8a20*/  BSYNC B1 ;  /* 0x0000000000017941 */ /* 0x000fea0003800000 */
.L_x_234:
        /* <DEDUP_REMOVED lines=13> */
.L_x_237:
[----:B------:R-:W-:Y:S05]  /*8b00*/  BSYNC B1 ;  /* 0x0000000000017941 */ /* 0x000fea0003800000 */
.L_x_236:
        /* <DEDUP_REMOVED lines=13> */
.L_x_239:
[----:B------:R-:W-:Y:S05]  /*8be0*/  BSYNC B1 ;  /* 0x0000000000017941 */ /* 0x000fea0003800000 */
.L_x_238:
        /* <DEDUP_REMOVED lines=13> */
.L_x_241:
[----:B------:R-:W-:Y:S05]  /*8cc0*/  BSYNC B1 ;  /* 0x0000000000017941 */ /* 0x000fea0003800000 */
.L_x_240:
        /* <DEDUP_REMOVED lines=13> */
.L_x_243:
[----:B------:R-:W-:Y:S05]  /*8da0*/  BSYNC B1 ;  /* 0x0000000000017941 */ /* 0x000fea0003800000 */
.L_x_242:
        /* <DEDUP_REMOVED lines=13> */
.L_x_245:
[----:B------:R-:W-:Y:S05]  /*8e80*/  BSYNC B1 ;  /* 0x0000000000017941 */ /* 0x000fea0003800000 */
.L_x_244:
        /* <DEDUP_REMOVED lines=13> */
.L_x_247:
[----:B------:R-:W-:Y:S05]  /*8f60*/  BSYNC B1 ;  /* 0x0000000000017941 */ /* 0x000fea0003800000 */
.L_x_246:
        /* <DEDUP_REMOVED lines=13> */
.L_x_249:
[----:B------:R-:W-:Y:S05]  /*9040*/  BSYNC B1 ;  /* 0x0000000000017941 */ /* 0x000fea0003800000 */
.L_x_248:
        /* <DEDUP_REMOVED lines=13> */
.L_x_251:
[----:B------:R-:W-:Y:S05]  /*9120*/  BSYNC B1 ;  /* 0x0000000000017941 */ /* 0x000fea0003800000 */
.L_x_250:
        /* <DEDUP_REMOVED lines=13> */
.L_x_253:
[----:B------:R-:W-:Y:S05]  /*9200*/  BSYNC B1 ;  /* 0x0000000000017941 */ /* 0x000fea0003800000 */
.L_x_252:
        /* <DEDUP_REMOVED lines=13> */
.L_x_255:
[----:B------:R-:W-:Y:S05]  /*92e0*/  BSYNC B1 ;  /* 0x0000000000017941 */ /* 0x000fea0003800000 */
.L_x_254:
        /* <DEDUP_REMOVED lines=13> */
.L_x_257:
[----:B------:R-:W-:Y:S05]  /*93c0*/  BSYNC B1 ;  /* 0x0000000000017941 */ /* 0x000fea0003800000 */
.L_x_256:
        /* <DEDUP_REMOVED lines=13> */
.L_x_259:
[----:B------:R-:W-:Y:S05]  /*94a0*/  BSYNC B1 ;  /* 0x0000000000017941 */ /* 0x000fea0003800000 */
.L_x_258:
        /* <DEDUP_REMOVED lines=13> */
.L_x_261:
[----:B------:R-:W-:Y:S05]  /*9580*/  BSYNC B1 ;  /* 0x0000000000017941 */ /* 0x000fea0003800000 */
.L_x_260:
        /* <DEDUP_REMOVED lines=13> */
.L_x_263:
[----:B------:R-:W-:Y:S05]  /*9660*/  BSYNC B1 ;  /* 0x0000000000017941 */ /* 0x000fea0003800000 */
.L_x_262:
        /* <DEDUP_REMOVED lines=13> */
.L_x_265:
[----:B------:R-:W-:Y:S05]  /*9740*/  BSYNC B1 ;  /* 0x0000000000017941 */ /* 0x000fea0003800000 */
.L_x_264:
[----:B0--3-5:R-:W-:Y:S01]  /*9750*/  IMAD.U32 R5, R18, 0x10000, RZ ;  /* 0x0001000012057824 */ /* 0x029fe200078e00ff */
[----:B------:R-:W-:Y:S01]  /*9760*/  IADD3 R4, P3, R115, R20, RZ ;  /* 0x0000001473047210 */ /* 0x000fe20007f7e0ff */
[----:B------:R-:W-:Y:S01]  /*9770*/  BSSY B1, `(.L_x_266) ;  /* 0x000000b000017945 */ /* 0x000fe20003800000 */
[----:B------:R-:W-:Y:S01]  /*9780*/  ISETP.GT.AND P0, PT, R3, 0x59, P0 ;  /* 0x000000590300780c */ /* 0x000fe20000704270 */
[----:B------:R-:W-:-:S04]  /*9790*/  FMUL R5, R5, R168 ;  /* 0x000000a805057220 */ /* 0x000fc80000400000 */
[----:B------:R-:W-:-:S05]  /*97a0*/  FFMA R5, R68, R169, R5 ;  /* 0x000000a944057223 */ /* 0x000fca0000000005 */
[----:B------:R-:W-:Y:S01]  /*97b0*/  F2FP.BF16.F32.PACK_AB R6, RZ, R5 ;  /* 0x00000005ff06723e */ /* 0x000fe200000010ff */
[----:B------:R-:W-:Y:S01]  /*97c0*/  IMAD.X R5, R21, 0x1, R127, P3 ;  /* 0x0000000115057824 */ /* 0x000fe200018e067f */
[----:B-1----:R-:W-:-:S04]  /*97d0*/  IADD3 R8, P3, R175, R14, RZ ;  /* 0x0000000eaf087210 */ /* 0x002fc80007f7e0ff */
[----:B------:R0:W-:Y:S01]  /*97e0*/  @P2 STG.E.U16 desc[UR36][R4.64], R6 ;  /* 0x0000000604002986 */ /* 0x0001e2000c101524 */
[----:B------:R-:W-:Y:S01]  /*97f0*/  IMAD.X R9, R15, 0x1, R23, P3 ;  /* 0x000000010f097824 */ /* 0x000fe200018e0617 */
[----:B------:R-:W-:Y:S07]  /*9800*/  @!P0 BRA `(.L_x_267) ;  /* 0x0000000000048947 */ /* 0x000fee0003800000 */
[----:B------:R1:W5:Y:S02]  /*9810*/  LDG.E.LTC128B.U16 R18, desc[UR36][R8.64] ;  /* 0x0000002408127981 */ /* 0x000364000c1e1520 */
.L_x_267:
[----:B------:R-:W-:Y:S05]  /*9820*/  BSYNC B1 ;  /* 0x0000000000017941 */ /* 0x000fea0003800000 */
.L_x_266:
[----:B0----5:R-:W-:Y:S01]  /*9830*/  IMAD.U32 R5, R18, 0x10000, RZ ;  /* 0x0001000012057824 */ /* 0x021fe200078e00ff */
        /* <DEDUP_REMOVED lines=12> */
.L_x_269:
[----:B------:R-:W-:Y:S05]  /*9900*/  BSYNC B1 ;  /* 0x0000000000017941 */ /* 0x000fea0003800000 */
.L_x_268:
        /* <DEDUP_REMOVED lines=13> */
.L_x_271:
[----:B------:R-:W-:Y:S05]  /*99e0*/  BSYNC B1 ;  /* 0x0000000000017941 */ /* 0x000fea0003800000 */
.L_x_270:
[----:B------:R-:W-:Y:S05]  /*99f0*/  @!P1 BRA `(.L_x_272) ;  /* 0x0000003400489947 */ /* 0x000fea0003800000 */
[----:B-----5:R-:W-:-:S04]  /*9a00*/  IMAD.U32 R3, R18, 0x10000, RZ ;  /* 0x0001000012037824 */ /* 0x020fc800078e00ff */
[----:B0-----:R-:W-:-:S04]  /*9a10*/  FMUL R4, R3, R168 ;  /* 0x000000a803047220 */ /* 0x001fc80000400000 */
[----:B------:R-:W-:Y:S01]  /*9a20*/  FFMA R71, R71, R169, R4 ;  /* 0x000000a947477223 */ /* 0x000fe20000000004 */
[----:B------:R-:W-:-:S04]  /*9a30*/  IADD3 R4, P0, R7, R72, RZ ;  /* 0x0000004807047210 */ /* 0x000fc80007f1e0ff */
[----:B------:R-:W-:Y:S01]  /*9a40*/  F2FP.BF16.F32.PACK_AB R71, RZ, R71 ;  /* 0x00000047ff47723e */ /* 0x000fe200000010ff */
[----:B------:R-:W-:-:S05]  /*9a50*/  IMAD.X R5, R73, 0x1, R127, P0 ;  /* 0x0000000149057824 */ /* 0x000fca00000e067f */
[----:B------:R3:W-:Y:S01]  /*9a60*/  STG.E.U16 desc[UR36][R4.64], R71 ;  /* 0x0000004704007986 */ /* 0x0007e2000c101524 */
[----:B------:R-:W-:Y:S05]  /*9a70*/  BRA `(.L_x_272) ;  /* 0x0000003400287947 */ /* 0x000fea0003800000 */
.L_x_35:
[----:B------:R-:W-:Y:S01]  /*9a80*/  ULDC.64 UR4, c[0x0][0x5c0] ;  /* 0x0001700000047ab9 */ /* 0x000fe20000000a00 */
[----:B------:R-:W-:Y:S01]  /*9a90*/  ISETP.GT.AND P4, PT, R3, 0x1, P1 ;  /* 0x000000010300780c */ /* 0x000fe20000f84270 */
[-C--:B------:R-:W-:Y:S01]  /*9aa0*/  FMUL R120, R120, R169.reuse ;  /* 0x000000a978787220 */ /* 0x080fe20000400000 */
[----:B------:R-:W-:Y:S01]  /*9ab0*/  LEA R4, P0, R170, UR4, 0x1 ;  /* 0x00000004aa047c11 */ /* 0x000fe2000f8008ff */
[-C--:B------:R-:W-:Y:S01]  /*9ac0*/  FMUL R121, R121, R169.reuse ;  /* 0x000000a979797220 */ /* 0x080fe20000400000 */
[-C--:B------:R-:W-:Y:S01]  /*9ad0*/  FMUL R122, R122, R169.reuse ;  /* 0x000000a97a7a7220 */ /* 0x080fe20000400000 */
[----:B------:R-:W-:Y:S01]  /*9ae0*/  SHF.L.U64.HI R7, R20, 0x4, R21 ;  /* 0x0000000414077819 */ /* 0x000fe20000010215 */
[-C--:B------:R-:W-:Y:S01]  /*9af0*/  FMUL R123, R123, R169.reuse ;  /* 0x000000a97b7b7220 */ /* 0x080fe20000400000 */
[----:B------:R-:W-:Y:S01]  /*9b00*/  LEA.HI.X R5, R170, UR5, R23, 0x1, P0 ;  /* 0x00000005aa057c11 */ /* 0x000fe200080f0c17 */
[-C--:B------:R-:W-:Y:S01]  /*9b10*/  FMUL R124, R124, R169.reuse ;  /* 0x000000a97c7c7220 */ /* 0x080fe20000400000 */
[----:B------:R-:W-:Y:S01]  /*9b20*/  ISETP.GT.AND P0, PT, R12, 0x8, PT ;  /* 0x000000080c00780c */ /* 0x000fe20003f04270 */
[-C--:B------:R-:W-:Y:S01]  /*9b30*/  FMUL R125, R125, R169.reuse ;  /* 0x000000a97d7d7220 */ /* 0x080fe20000400000 */
[----:B------:R-:W-:Y:S01]  /*9b40*/  LEA R6, P5, R20, R4, 0x4 ;  /* 0x0000000414067211 */ /* 0x000fe200078a20ff */
[-C--:B------:R-:W-:Y:S01]  /*9b50*/  FMUL R126, R126, R169.reuse ;  /* 0x000000a97e7e7220 */ /* 0x080fe20000400000 */
[----:B------:R-:W-:Y:S01]  /*9b60*/  ISETP.GT.AND P3, PT, R3, RZ, P0 ;  /* 0x000000ff0300720c */ /* 0x000fe20000764270 */
[----:B------:R-:W-:Y:S01]  /*9b70*/  FMUL R127, R127, R169 ;  /* 0x000000a97f7f7220 */ /* 0x000fe20000400000 */
[----:B------:R-:W-:Y:S01]  /*9b80*/  F2FP.BF16.F32.PACK_AB R120, RZ, R120 ;  /* 0x00000078ff78723e */ /* 0x000fe200000010ff */
[----:B------:R-:W-:Y:S01]  /*9b90*/  IMAD.X R7, R7, 0x1, R5, P5 ;  /* 0x0000000107077824 */ /* 0x000fe200028e0605 */
[----:B------:R-:W-:Y:S01]  /*9ba0*/  F2FP.BF16.F32.PACK_AB R121, RZ, R121 ;  /* 0x00000079ff79723e */ /* 0x000fe200000010ff */
[-C--:B------:R-:W-:Y:S01]  /*9bb0*/  FMUL R128, R128, R169.reuse ;  /* 0x000000a980807220 */ /* 0x080fe20000400000 */
[----:B------:R-:W-:Y:S01]  /*9bc0*/  F2FP.BF16.F32.PACK_AB R122, RZ, R122 ;  /* 0x0000007aff7a723e */ /* 0x000fe200000010ff */
[----:B------:R-:W-:Y:S01]  /*9bd0*/  @P2 STG.E.U16 desc[UR36][R4.64], R120 ;  /* 0x0000007804002986 */ /* 0x000fe2000c101524 */
[----:B------:R-:W-:Y:S01]  /*9be0*/  ISETP.GT.AND P2, PT, R3, 0x1, P0 ;  /* 0x000000010300780c */ /* 0x000fe20000744270 */
[-C--:B------:R-:W-:Y:S01]  /*9bf0*/  FMUL R129, R129, R169.reuse ;  /* 0x000000a981817220 */ /* 0x080fe20000400000 */
[C---:B------:R-:W-:Y:S01]  /*9c00*/  ISETP.GT.AND P5, PT, R3.reuse, 0x8, P1 ;  /* 0x000000080300780c */ /* 0x040fe20000fa4270 */
[----:B------:R-:W-:Y:S01]  /*9c10*/  @P4 STG.E.U16 desc[UR36][R4.64+0x2], R121 ;  /* 0x0000027904004986 */ /* 0x000fe2000c101524 */
[C---:B------:R-:W-:Y:S01]  /*9c20*/  ISETP.GT.AND P4, PT, R3.reuse, 0x9, P1 ;  /* 0x000000090300780c */ /* 0x040fe20000f84270 */
[----:B------:R-:W-:Y:S01]  /*9c30*/  FMUL R130, R130, R169 ;  /* 0x000000a982827220 */ /* 0x000fe20000400000 */
[----:B------:R-:W-:Y:S01]  /*9c40*/  F2FP.BF16.F32.PACK_AB R123, RZ, R123 ;  /* 0x0000007bff7b723e */ /* 0x000fe200000010ff */
[----:B------:R-:W-:Y:S01]  /*9c50*/  @P3 STG.E.U16 desc[UR36][R6.64], R122 ;  /* 0x0000007a06003986 */ /* 0x000fe2000c101524 */
[----:B------:R-:W-:Y:S01]  /*9c60*/  ISETP.GT.AND P3, PT, R3, 0x8, P0 ;  /* 0x000000080300780c */ /* 0x000fe20000764270 */
[-C--:B------:R-:W-:Y:S01]  /*9c70*/  FMUL R131, R131, R169.reuse ;  /* 0x000000a983837220 */ /* 0x080fe20000400000 */
[----:B------:R-:W-:Y:S01]  /*9c80*/  F2FP.BF16.F32.PACK_AB R124, RZ, R124 ;  /* 0x0000007cff7c723e */ /* 0x000fe200000010ff */
[----:B------:R-:W-:Y:S01]  /*9c90*/  FMUL R132, R132, R169 ;  /* 0x000000a984847220 */ /* 0x000fe20000400000 */
[----:B------:R-:W-:Y:S01]  /*9ca0*/  F2FP.BF16.F32.PACK_AB R125, RZ, R125 ;  /* 0x0000007dff7d723e */ /* 0x000fe200000010ff */
[----:B------:R-:W-:Y:S01]  /*9cb0*/  @P2 STG.E.U16 desc[UR36][R6.64+0x2], R123 ;  /* 0x0000027b06002986 */ /* 0x000fe2000c101524 */
[----:B------:R-:W-:Y:S01]  /*9cc0*/  F2FP.BF16.F32.PACK_AB R126, RZ, R126 ;  /* 0x0000007eff7e723e */ /* 0x000fe200000010ff */
        /* <DEDUP_REMOVED lines=10> */
[----:B------:R-:W-:Y:S01]  /*9d70*/  @P3 STG.E.U16 desc[UR36][R6.64+0x10], R126 ;  /* 0x0000107e06003986 */ /* 0x000fe2000c101524 */
[----:B------:R-:W-:Y:S01]  /*9d80*/  ISETP.GT.AND P3, PT, R3, 0x10, P0 ;  /* 0x000000100300780c */ /* 0x000fe20000764270 */
        /* <DEDUP_REMOVED lines=58> */
[-C--:B------:R-:W-:Y:S01]  /*a130*/  FMUL R151, R151, R169.reuse ;  /* 0x000000a997977220 */ /* 0x080fe20000400000 */
[----:B------:R-:W-:Y:S01]  /*a140*/  F2FP.BF16.F32.PACK_AB R144, RZ, R144 ;  /* 0x00000090ff90723e */ /* 0x000fe200000010ff */
        /* <DEDUP_REMOVED lines=59> */
[C---:B------:R-:W-:Y:S01]  /*a500*/  ISETP.GT.AND P2, PT, R3.reuse, 0x49, P0 ;  /* 0x000000490300780c */ /* 0x040fe20000744270 */
[----:B------:R-:W-:Y:S01]  /*a510*/  IMAD.SHL.U32 R13, R20, 0x100, RZ ;  /* 0x00000100140d7824 */ /* 0x000fe200078e00ff */
        /* <DEDUP_REMOVED lines=14> */
[C---:B------:R-:W-:Y:S01]  /*a600*/  ISETP.GT.AND P2, PT, R3.reuse, 0x51, P0 ;  /* 0x000000510300780c */ /* 0x040fe20000744270 */
[-C--:B------:R-:W-:Y:S01]  /*a610*/  FMUL R74, R74, R169.reuse ;  /* 0x000000a94a4a7220 */ /* 0x080fe20000400000 */
[----:B------:R-:W-:Y:S01]  /*a620*/  F2FP.BF16.F32.PACK_AB R164, RZ, R164 ;  /* 0x000000a4ffa4723e */ /* 0x000fe200000010ff */
[----:B------:R-:W-:Y:S01]  /*a630*/  @P3 STG.E.U16 desc[UR36][R4.64+0xa0], R160 ;  /* 0x0000a0a004003986 */ /* 0x000fe2000c101524 */
[----:B------:R-:W-:Y:S01]  /*a640*/  ISETP.GT.AND P3, PT, R3, 0x58, P1 ;  /* 0x000000580300780c */ /* 0x000fe20000f64270 */
[----:B------:R-:W-:Y:S01]  /*a650*/  FMUL R75, R75, R169 ;  /* 0x000000a94b4b7220 */ /* 0x000fe20000400000 */
[C---:B------:R-:W-:Y:S01]  /*a660*/  ISETP.GT.AND P1, PT, R3.reuse, 0x59, P1 ;  /* 0x000000590300780c */ /* 0x040fe20000f24270 */
[----:B------:R-:W-:Y:S01]  /*a670*/  @P5 STG.E.U16 desc[UR36][R4.64+0xa2], R161 ;  /* 0x0000a2a104005986 */ /* 0x000fe2000c101524 */
[----:B------:R-:W-:Y:S01]  /*a680*/  F2FP.BF16.F32.PACK_AB R165, RZ, R165 ;  /* 0x000000a5ffa5723e */ /* 0x000fe200000010ff */
[-C--:B------:R-:W-:Y:S01]  /*a690*/  FMUL R76, R76, R169.reuse ;  /* 0x000000a94c4c7220 */ /* 0x080fe20000400000 */
[----:B------:R-:W-:Y:S01]  /*a6a0*/  F2FP.BF16.F32.PACK_AB R166, RZ, R166 ;  /* 0x000000a6ffa6723e */ /* 0x000fe200000010ff */
[----:B------:R-:W-:Y:S01]  /*a6b0*/  @P4 STG.E.U16 desc[UR36][R6.64+0xa0], R162 ;  /* 0x0000a0a206004986 */ /* 0x000fe2000c101524 */
[C---:B------:R-:W-:Y:S01]  /*a6c0*/  ISETP.GT.AND P4, PT, R3.reuse, 0x58, P0 ;  /* 0x000000580300780c */ /* 0x040fe20000784270 */
[-C--:B------:R-:W-:Y:S01]  /*a6d0*/  FMUL R78, R78, R169.reuse ;  /* 0x000000a94e4e7220 */ /* 0x080fe20000400000 */
[----:B------:R-:W-:Y:S01]  /*a6e0*/  ISETP.GT.AND P0, PT, R3, 0x59, P0 ;  /* 0x000000590300780c */ /* 0x000fe20000704270 */
[----:B------:R-:W-:Y:S01]  /*a6f0*/  @P2 STG.E.U16 desc[UR36][R6.64+0xa2], R163 ;  /* 0x0000a2a306002986 */ /* 0x000fe2000c101524 */
[----:B------:R-:W-:Y:S01]  /*a700*/  SHF.L.U64.HI R21, R20, 0x8, R21 ;  /* 0x0000000814157819 */ /* 0x000fe20000010215 */
[-C--:B------:R-:W-:Y:S01]  /*a710*/  FMUL R80, R80, R169.reuse ;  /* 0x000000a950507220 */ /* 0x080fe20000400000 */
[----:B------:R-:W-:Y:S01]  /*a720*/  F2FP.BF16.F32.PACK_AB R72, RZ, R72 ;  /* 0x00000048ff48723e */ /* 0x000fe200000010ff */
[----:B------:R-:W-:Y:S01]  /*a730*/  @P3 STG.E.U16 desc[UR36][R4.64+0xb0], R164 ;  /* 0x0000b0a404003986 */ /* 0x000fe2000c101524 */
[----:B------:R-:W-:Y:S01]  /*a740*/  ISETP.GT.AND P3, PT, R12, 0x80, PT ;  /* 0x000000800c00780c */ /* 0x000fe20003f64270 */
[----:B------:R-:W-:Y:S01]  /*a750*/  FMUL R83, R83, R169 ;  /* 0x000000a953537220 */ /* 0x000fe20000400000 */
[----:B------:R-:W-:Y:S01]  /*a760*/  F2FP.BF16.F32.PACK_AB R167, RZ, R167 ;  /* 0x000000a7ffa7723e */ /* 0x000fe200000010ff */
[----:B------:R-:W-:Y:S01]  /*a770*/  @P1 STG.E.U16 desc[UR36][R4.64+0xb2], R165 ;  /* 0x0000b2a504001986 */ /* 0x000fe2000c101524 */
[----:B------:R-:W-:Y:S01]  /*a780*/  ISETP.GT.AND P2, PT, R3, RZ, P3 ;  /* 0x000000ff0300720c */ /* 0x000fe20001f44270 */
[-C--:B------:R-:W-:Y:S01]  /*a790*/  FMUL R85, R85, R169.reuse ;  /* 0x000000a955557220 */ /* 0x080fe20000400000 */
[----:B------:R-:W-:Y:S01]  /*a7a0*/  PRMT R11, R72, 0x7610, R11 ;  /* 0x00007610480b7816 */ /* 0x000fe2000000000b */
[----:B------:R-:W-:Y:S01]  /*a7b0*/  @P4 STG.E.U16 desc[UR36][R6.64+0xb0], R166 ;  /* 0x0000b0a606004986 */ /* 0x000fe2000c101524 */
[CC--:B------:R-:W-:Y:S01]  /*a7c0*/  IADD3 R8, P4, R13.reuse, R4.reuse, RZ ;  /* 0x000000040d087210 */ /* 0x0c0fe20007f9e0ff */
[-C--:B------:R-:W-:Y:S01]  /*a7d0*/  FMUL R86, R86, R169.reuse ;  /* 0x000000a956567220 */ /* 0x080fe20000400000 */
[----:B------:R-:W-:Y:S01]  /*a7e0*/  LOP3.LUT R15, R13, 0x2, RZ, 0xfc, !PT ;  /* 0x000000020d0f7812 */ /* 0x000fe200078efcff */
[----:B------:R-:W-:Y:S01]  /*a7f0*/  @P0 STG.E.U16 desc[UR36][R6.64+0xb2], R167 ;  /* 0x0000b2a706000986 */ /* 0x000fe2000c101524 */
[----:B------:R-:W-:Y:S01]  /*a800*/  ISETP.GT.AND P1, PT, R3, 0x1, P3 ;  /* 0x000000010300780c */ /* 0x000fe20001f24270 */
[--C-:B------:R-:W-:Y:S01]  /*a810*/  IMAD.X R9, R21, 0x1, R5.reuse, P4 ;  /* 0x0000000115097824 */ /* 0x100fe200020e0605 */
[----:B------:R-:W-:Y:S01]  /*a820*/  IADD3 R72, P0, R15, R4, RZ ;  /* 0x000000040f487210 */ /* 0x000fe20007f1e0ff */
[----:B------:R-:W-:Y:S01]  /*a830*/  FMUL R87, R87, R169 ;  /* 0x000000a957577220 */ /* 0x000fe20000400000 */
[----:B------:R-:W-:Y:S01]  /*a840*/  F2FP.BF16.F32.PACK_AB R10, RZ, R73 ;  /* 0x00000049ff0a723e */ /* 0x000fe200000010ff */
[-C--:B------:R-:W-:Y:S01]  /*a850*/  FMUL R88, R88, R169.reuse ;  /* 0x000000a958587220 */ /* 0x080fe20000400000 */
[----:B------:R0:W-:Y:S01]  /*a860*/  @P2 STG.E.U16 desc[UR36][R8.64], R11 ;  /* 0x0000000b08002986 */ /* 0x0001e2000c101524 */
[----:B------:R-:W-:Y:S01]  /*a870*/  ISETP.GT.AND P2, PT, R12, 0x88, PT ;  /* 0x000000880c00780c */ /* 0x000fe20003f44270 */
[----:B------:R-:W-:Y:S01]  /*a880*/  IMAD.X R73, R21, 0x1, R5, P0 ;  /* 0x0000000115497824 */ /* 0x000fe200000e0605 */
[----:B------:R-:W-:Y:S01]  /*a890*/  PRMT R18, R10, 0x7610, R18 ;  /* 0x000076100a127816 */ /* 0x000fe20000000012 */
[-C--:B------:R-:W-:Y:S01]  /*a8a0*/  FMUL R90, R90, R169.reuse ;  /* 0x000000a95a5a7220 */ /* 0x080fe20000400000 */
[----:B------:R-:W-:Y:S01]  /*a8b0*/  ISETP.GT.AND P4, PT, R3, RZ, P2 ;  /* 0x000000ff0300720c */ /* 0x000fe20001784270 */
[-C--:B------:R-:W-:Y:S01]  /*a8c0*/  FMUL R92, R92, R169.reuse ;  /* 0x000000a95c5c7220 */ /* 0x080fe20000400000 */
[----:B------:R-:W-:Y:S01]  /*a8d0*/  IADD3 R10, P5, R13, R6, RZ ;  /* 0x000000060d0a7210 */ /* 0x000fe20007fbe0ff */
[----:B------:R1:W-:Y:S01]  /*a8e0*/  @P1 STG.E.U16 desc[UR36][R72.64], R18 ;  /* 0x0000001248001986 */ /* 0x0003e2000c101524 */
[----:B------:R-:W-:Y:S01]  /*a8f0*/  F2FP.BF16.F32.PACK_AB R14, RZ, R74 ;  /* 0x0000004aff0e723e */ /* 0x000fe200000010ff */
[-C--:B------:R-:W-:Y:S01]  /*a900*/  FMUL R95, R95, R169.reuse ;  /* 0x000000a95f5f7220 */ /* 0x080fe20000400000 */
[----:B------:R-:W-:Y:S01]  /*a910*/  ISETP.GT.AND P1, PT, R3, 0x1, P2 ;  /* 0x000000010300780c */ /* 0x000fe20001724270 */
[--C-:B0-----:R-:W-:Y:S01]  /*a920*/  IMAD.X R11, R21, 0x1, R7.reuse, P5 ;  /* 0x00000001150b7824 */ /* 0x101fe200028e0607 */
[----:B------:R-:W-:Y:S01]  /*a930*/  PRMT R20, R14, 0x7610, R20 ;  /* 0x000076100e147816 */ /* 0x000fe20000000014 */
[-C--:B------:R-:W-:Y:S01]  /*a940*/  FMUL R14, R77, R169.reuse ;  /* 0x000000a94d0e7220 */ /* 0x080fe20000400000 */
[----:B------:R-:W-:Y:S01]  /*a950*/  LOP3.LUT R23, R13, 0x10, RZ, 0xfc, !PT ;  /* 0x000000100d177812 */ /* 0x000fe200078efcff */
[----:B------:R-:W-:Y:S01]  /*a960*/  FMUL R97, R97, R169 ;  /* 0x000000a961617220 */ /* 0x000fe20000400000 */
[----:B------:R-:W-:Y:S01]  /*a970*/  F2FP.BF16.F32.PACK_AB R75, RZ, R75 ;  /* 0x0000004bff4b723e */ /* 0x000fe200000010ff */
[----:B------:R0:W-:Y:S01]  /*a980*/  @P4 STG.E.U16 desc[UR36][R10.64], R20 ;  /* 0x000000140a004986 */ /* 0x0001e2000c101524 */
[----:B------:R-:W-:Y:S01]  /*a990*/  IADD3 R74, P5, R15, R6, RZ ;  /* 0x000000060f4a7210 */ /* 0x000fe20007fbe0ff */
[-C--:B------:R-:W-:Y:S01]  /*a9a0*/  FMUL R98, R98, R169.reuse ;  /* 0x000000a962627220 */ /* 0x080fe20000400000 */
[----:B-1----:R-:W-:Y:S01]  /*a9b0*/  F2FP.BF16.F32.PACK_AB R18, RZ, R76 ;  /* 0x0000004cff12723e */ /* 0x002fe200000010ff */
[-C--:B------:R-:W-:Y:S01]  /*a9c0*/  FMUL R99, R99, R169.reuse ;  /* 0x000000a963637220 */ /* 0x080fe20000400000 */
[----:B------:R-:W-:Y:S01]  /*a9d0*/  IADD3 R76, P4, R23, R4, RZ ;  /* 0x00000004174c7210 */ /* 0x000fe20007f9e0ff */
[-C--:B------:R-:W-:Y:S01]  /*a9e0*/  FMUL R100, R100, R169.reuse ;  /* 0x000000a964647220 */ /* 0x080fe20000400000 */
[----:B------:R-:W-:Y:S01]  /*a9f0*/  ISETP.GT.AND P0, PT, R3, 0x8, P3 ;  /* 0x000000080300780c */ /* 0x000fe20001f04270 */
[-C--:B------:R-:W-:Y:S01]  /*aa00*/  FMUL R102, R102, R169.reuse ;  /* 0x000000a966667220 */ /* 0x080fe20000400000 */
[----:B------:R-:W-:Y:S01]  /*aa10*/  PRMT R72, R75, 0x7610, R72 ;  /* 0x000076104b487816 */ /* 0x000fe20000000048 */
[----:B------:R-:W-:Y:S01]  /*aa20*/  IMAD.X R75, R21, 0x1, R7, P5 ;  /* 0x00000001154b7824 */ /* 0x000fe200028e0607 */
[----:B------:R-:W-:Y:S01]  /*aa30*/  LOP3.LUT R73, R13, 0x12, RZ, 0xfc, !PT ;  /* 0x000000120d497812 */ /* 0x000fe200078efcff */
[--C-:B------:R-:W-:Y:S01]  /*aa40*/  IMAD.X R77, R21, 0x1, R5.reuse, P4 ;  /* 0x00000001154d7824 */ /* 0x100fe200020e0605 */
[----:B------:R-:W-:Y:S01]  /*aa50*/  F2FP.BF16.F32.PACK_AB R14, RZ, R14 ;  /* 0x0000000eff0e723e */ /* 0x000fe200000010ff */
[-C--:B------:R-:W-:Y:S01]  /*aa60*/  FMUL R104, R104, R169.reuse ;  /* 0x000000a968687220 */ /* 0x080fe20000400000 */
[----:B------:R-:W-:Y:S01]  /*aa70*/  IADD3 R120, P4, R73, R4, RZ ;  /* 0x0000000449787210 */ /* 0x000fe20007f9e0ff */
[----:B------:R1:W-:Y:S01]  /*aa80*/  @P1 STG.E.U16 desc[UR36][R74.64], R72 ;  /* 0x000000484a001986 */ /* 0x0003e2000c101524 */
[----:B------:R-:W-:Y:S01]  /*aa90*/  ISETP.GT.AND P1, PT, R3, 0x9, P3 ;  /* 0x000000090300780c */ /* 0x000fe20001f24270 */
[-C--:B------:R-:W-:Y:S01]  /*aaa0*/  FMUL R107, R107, R169.reuse ;  /* 0x000000a96b6b7220 */ /* 0x080fe20000400000 */
[----:B0-----:R-:W-:Y:S01]  /*aab0*/  F2FP.BF16.F32.PACK_AB R20, RZ, R80 ;  /* 0x00000050ff14723e */ /* 0x001fe200000010ff */
[----:B------:R-:W-:Y:S01]  /*aac0*/  IMAD.X R121, R21, 0x1, R5, P4 ;  /* 0x0000000115797824 */ /* 0x000fe200020e0605 */
[----:B------:R-:W-:Y:S01]  /*aad0*/  IADD3 R80, P5, R73, R6, RZ ;  /* 0x0000000649507210 */ /* 0x000fe20007fbe0ff */
[-C--:B------:R-:W-:Y:S01]  /*aae0*/  FMUL R109, R109, R169.reuse ;  /* 0x000000a96d6d7220 */ /* 0x080fe20000400000 */
[-C--:B------:R-:W-:Y:S01]  /*aaf0*/  FMUL R110, R110, R169.reuse ;  /* 0x000000a96e6e7220 */ /* 0x080fe20000400000 */
[-C--:B------:R-:W-:Y:S01]  /*ab00*/  FMUL R111, R111, R169.reuse ;  /* 0x000000a96f6f7220 */ /* 0x080fe20000400000 */
[-C--:B------:R-:W-:Y:S01]  /*ab10*/  FMUL R112, R112, R169.reuse ;  /* 0x000000a970707220 */ /* 0x080fe20000400000 */
[-C--:B------:R-:W-:Y:S01]  /*ab20*/  FMUL R114, R114, R169.reuse ;  /* 0x000000a972727220 */ /* 0x080fe20000400000 */
[-C--:B------:R-:W-:Y:S01]  /*ab30*/  FMUL R116, R116, R169.reuse ;  /* 0x000000a974747220 */ /* 0x080fe20000400000 */
[----:B-1----:R-:W-:Y:S01]  /*ab40*/  PRMT R75, R18, 0x7610, R75 ;  /* 0x00007610124b7816 */ /* 0x002fe2000000004b */
[-C--:B------:R-:W-:Y:S01]  /*ab50*/  FMUL R117, R117, R169.reuse ;  /* 0x000000a975757220 */ /* 0x080fe20000400000 */
[----:B------:R-:W-:Y:S01]  /*ab60*/  F2FP.BF16.F32.PACK_AB R18, RZ, R78 ;  /* 0x0000004eff12723e */ /* 0x000fe200000010ff */
[-C--:B------:R-:W-:Y:S01]  /*ab70*/  FMUL R118, R118, R169.reuse ;  /* 0x000000a976767220 */ /* 0x080fe20000400000 */
[----:B------:R-:W-:Y:S01]  /*ab80*/  IADD3 R78, P4, R23, R6, RZ ;  /* 0x00000006174e7210 */ /* 0x000fe20007f9e0ff */
[----:B------:R0:W-:Y:S01]  /*ab90*/  @P0 STG.E.U16 desc[UR36][R76.64], R75 ;  /* 0x0000004b4c000986 */ /* 0x0001e2000c101524 */
[----:B------:R-:W-:Y:S01]  /*aba0*/  ISETP.GT.AND P0, PT, R3, 0x8, P2 ;  /* 0x000000080300780c */ /* 0x000fe20001704270 */
[-C--:B------:R-:W-:Y:S01]  /*abb0*/  FMUL R119, R119, R169.reuse ;  /* 0x000000a977777220 */ /* 0x080fe20000400000 */
[----:B------:R-:W-:Y:S01]  /*abc0*/  PRMT R72, R14, 0x7610, R72 ;  /* 0x000076100e487816 */ /* 0x000fe20000000048 */
[-C--:B------:R-:W-:Y:S01]  /*abd0*/  FMUL R14, R79, R169.reuse ;  /* 0x000000a94f0e7220 */ /* 0x080fe20000400000 */
[--C-:B------:R-:W-:Y:S01]  /*abe0*/  IMAD.X R79, R21, 0x1, R7.reuse, P4 ;  /* 0x00000001154f7824 */ /* 0x100fe200020e0607 */
[----:B------:R-:W-:Y:S01]  /*abf0*/  ISETP.GT.AND P4, PT, R3, 0x9, P2 ;  /* 0x000000090300780c */ /* 0x000fe20001784270 */
[-C--:B------:R-:W-:Y:S01]  /*ac00*/  FMUL R24, R24, R169.reuse ;  /* 0x000000a918187220 */ /* 0x080fe20000400000 */
[----:B------:R-:W-:Y:S01]  /*ac10*/  PRMT R74, R18, 0x7610, R74 ;  /* 0x00007610124a7816 */ /* 0x000fe2000000004a */
[----:B------:R1:W-:Y:S01]  /*ac20*/  @P1 STG.E.U16 desc[UR36][R120.64], R72 ;  /* 0x0000004878001986 */ /* 0x0003e2000c101524 */
[----:B------:R-:W-:Y:S01]  /*ac30*/  F2FP.BF16.F32.PACK_AB R18, RZ, R14 ;  /* 0x0000000eff12723e */ /* 0x000fe200000010ff */
[-C--:B------:R-:W-:Y:S01]  /*ac40*/  FMUL R14, R81, R169.reuse ;  /* 0x000000a9510e7220 */ /* 0x080fe20000400000 */
[----:B0-----:R-:W-:Y:S01]  /*ac50*/  LOP3.LUT R75, R13, 0x20, RZ, 0xfc, !PT ;  /* 0x000000200d4b7812 */ /* 0x001fe200078efcff */
[----:B------:R-:W-:Y:S01]  /*ac60*/  IMAD.X R81, R21, 0x1, R7, P5 ;  /* 0x0000000115517824 */ /* 0x000fe200028e0607 */
[----:B------:R-:W-:Y:S01]  /*ac70*/  ISETP.GT.AND P1, PT, R3, 0x10, P3 ;  /* 0x000000100300780c */ /* 0x000fe20001f24270 */
[----:B------:R0:W-:Y:S01]  /*ac80*/  @P0 STG.E.U16 desc[UR36][R78.64], R74 ;  /* 0x0000004a4e000986 */ /* 0x0001e2000c101524 */
[----:B------:R-:W-:Y:S01]  /*ac90*/  LOP3.LUT R77, R13, 0x22, RZ, 0xfc, !PT ;  /* 0x000000220d4d7812 */ /* 0x000fe200078efcff */
[-C--:B------:R-:W-:Y:S01]  /*aca0*/  FMUL R26, R26, R169.reuse ;  /* 0x000000a91a1a7220 */ /* 0x080fe20000400000 */
[----:B------:R-:W-:Y:S01]  /*acb0*/  ISETP.GT.AND P0, PT, R3, 0x11, P3 ;  /* 0x000000110300780c */ /* 0x000fe20001f04270 */
[----:B------:R2:W-:Y:S01]  /*acc0*/  @P4 STG.E.U16 desc[UR36][R80.64], R18 ;  /* 0x0000001250004986 */ /* 0x0005e2000c101524 */
[----:B------:R-:W-:Y:S01]  /*acd0*/  F2FP.BF16.F32.PACK_AB R14, RZ, R14 ;  /* 0x0000000eff0e723e */ /* 0x000fe200000010ff */
[-C--:B------:R-:W-:Y:S01]  /*ace0*/  FMUL R32, R32, R169.reuse ;  /* 0x000000a920207220 */ /* 0x080fe20000400000 */
[----:B-1----:R-:W-:Y:S01]  /*acf0*/  IADD3 R120, P5, R75, R4, RZ ;  /* 0x000000044b787210 */ /* 0x002fe20007fbe0ff */
[-C--:B------:R-:W-:Y:S01]  /*ad00*/  FMUL R33, R33, R169.reuse ;  /* 0x000000a921217220 */ /* 0x080fe20000400000 */
[----:B------:R-:W-:Y:S01]  /*ad10*/  PRMT R72, R14, 0x7610, R72 ;  /* 0x000076100e487816 */ /* 0x000fe20000000048 */
[-C--:B------:R-:W-:Y:S01]  /*ad20*/  FMUL R14, R82, R169.reuse ;  /* 0x000000a9520e7220 */ /* 0x080fe20000400000 */
[----:B------:R-:W-:Y:S01]  /*ad30*/  F2FP.BF16.F32.PACK_AB R116, RZ, R116 ;  /* 0x00000074ff74723e */ /* 0x000fe200000010ff */
[--C-:B------:R-:W-:Y:S01]  /*ad40*/  IMAD.X R121, R21, 0x1, R5.reuse, P5 ;  /* 0x0000000115797824 */ /* 0x100fe200028e0605 */
[----:B0-----:R-:W-:Y:S01]  /*ad50*/  IADD3 R78, P4, R77, R4, RZ ;  /* 0x000000044d4e7210 */ /* 0x001fe20007f9e0ff */
[-C--:B------:R-:W-:Y:S01]  /*ad60*/  FMUL R34, R34, R169.reuse ;  /* 0x000000a922227220 */ /* 0x080fe20000400000 */
[----:B------:R-:W-:Y:S01]  /*ad70*/  F2FP.BF16.F32.PACK_AB R14, RZ, R14 ;  /* 0x0000000eff0e723e */ /* 0x000fe200000010ff */
[-C--:B------:R-:W-:Y:S01]  /*ad80*/  FMUL R35, R35, R169.reuse ;  /* 0x000000a923237220 */ /* 0x080fe20000400000 */
[----:B------:R0:W-:Y:S01]  /*ad90*/  @P1 STG.E.U16 desc[UR36][R120.64], R20 ;  /* 0x0000001478001986 */ /* 0x0001e2000c101524 */
[----:B------:R-:W-:Y:S01]  /*ada0*/  IMAD.X R79, R21, 0x1, R5, P4 ;  /* 0x00000001154f7824 */ /* 0x000fe200020e0605 */
[----:B------:R-:W-:Y:S01]  /*adb0*/  ISETP.GT.AND P1, PT, R3, 0x10, P2 ;  /* 0x000000100300780c */ /* 0x000fe20001724270 */
[-C--:B------:R-:W-:Y:S01]  /*adc0*/  FMUL R36, R36, R169.reuse ;  /* 0x000000a924247220 */ /* 0x080fe20000400000 */
[-C--:B------:R-:W-:Y:S01]  /*add0*/  IADD3 R82, P4, R75, R6.reuse, RZ ;  /* 0x000000064b527210 */ /* 0x080fe20007f9e0ff */
[-C--:B------:R-:W-:Y:S01]  /*ade0*/  FMUL R37, R37, R169.reuse ;  /* 0x000000a925257220 */ /* 0x080fe20000400000 */
[----:B------:R1:W-:Y:S01]  /*adf0*/  @P0 STG.E.U16 desc[UR36][R78.64], R72 ;  /* 0x000000484e000986 */ /* 0x0003e2000c101524 */
[----:B------:R-:W-:Y:S01]  /*ae00*/  ISETP.GT.AND P0, PT, R3, 0x11, P2 ;  /* 0x000000110300780c */ /* 0x000fe20001704270 */
[----:B------:R-:W-:Y:S01]  /*ae10*/  FMUL R38, R38, R169 ;  /* 0x000000a926267220 */ /* 0x000fe20000400000 */
[----:B--2---:R-:W-:Y:S01]  /*ae20*/  F2FP.BF16.F32.PACK_AB R18, RZ, R83 ;  /* 0x00000053ff12723e */ /* 0x004fe200000010ff */
[--C-:B------:R-:W-:Y:S01]  /*ae30*/  IMAD.X R83, R21, 0x1, R7.reuse, P4 ;  /* 0x0000000115537824 */ /* 0x100fe200020e0607 */
[----:B------:R-:W-:Y:S01]  /*ae40*/  LOP3.LUT R81, R13, 0x32, RZ, 0xfc, !PT ;  /* 0x000000320d517812 */ /* 0x000fe200078efcff */
[-C--:B------:R-:W-:Y:S01]  /*ae50*/  FMUL R39, R39, R169.reuse ;  /* 0x000000a927277220 */ /* 0x080fe20000400000 */
[----:B0-----:R-:W-:Y:S01]  /*ae60*/  IADD3 R120, P5, R77, R6, RZ ;  /* 0x000000064d787210 */ /* 0x001fe20007fbe0ff */
[-C--:B------:R-:W-:Y:S01]  /*ae70*/  FMUL R40, R40, R169.reuse ;  /* 0x000000a928287220 */ /* 0x080fe20000400000 */
[----:B------:R-:W-:Y:S01]  /*ae80*/  PRMT R20, R14, 0x7610, R20 ;  /* 0x000076100e147816 */ /* 0x000fe20000000014 */
[-C--:B------:R-:W-:Y:S01]  /*ae90*/  FMUL R14, R84, R169.reuse ;  /* 0x000000a9540e7220 */ /* 0x080fe20000400000 */
[----:B------:R-:W-:Y:S01]  /*aea0*/  PRMT R74, R18, 0x7610, R74 ;  /* 0x00007610124a7816 */ /* 0x000fe2000000004a */
[----:B------:R-:W-:Y:S01]  /*aeb0*/  IMAD.X R121, R21, 0x1, R7, P5 ;  /* 0x0000000115797824 */ /* 0x000fe200028e0607 */
[----:B-1----:R-:W-:Y:S01]  /*aec0*/  LOP3.LUT R79, R13, 0x30, RZ, 0xfc, !PT ;  /* 0x000000300d4f7812 */ /* 0x002fe200078efcff */
[----:B------:R0:W-:Y:S01]  /*aed0*/  @P1 STG.E.U16 desc[UR36][R82.64], R20 ;  /* 0x0000001452001986 */ /* 0x0001e2000c101524 */
[----:B------:R-:W-:Y:S01]  /*aee0*/  ISETP.GT.AND P1, PT, R3, 0x18, P3 ;  /* 0x000000180300780c */ /* 0x000fe20001f24270 */
[-C--:B------:R-:W-:Y:S01]  /*aef0*/  FMUL R41, R41, R169.reuse ;  /* 0x000000a929297220 */ /* 0x080fe20000400000 */
[----:B------:R-:W-:Y:S01]  /*af00*/  IADD3 R84, P4, R79, R4, RZ ;  /* 0x000000044f547210 */ /* 0x000fe20007f9e0ff */
[----:B------:R1:W-:Y:S01]  /*af10*/  @P0 STG.E.U16 desc[UR36][R120.64], R74 ;  /* 0x0000004a78000986 */ /* 0x0003e2000c101524 */
[----:B------:R-:W-:Y:S01]  /*af20*/  ISETP.GT.AND P0, PT, R3, 0x19, P3 ;  /* 0x000000190300780c */ /* 0x000fe20001f04270 */
[-C--:B------:R-:W-:Y:S01]  /*af30*/  FMUL R42, R42, R169.reuse ;  /* 0x000000a92a2a7220 */ /* 0x080fe20000400000 */
[----:B------:R-:W-:Y:S01]  /*af40*/  F2FP.BF16.F32.PACK_AB R14, RZ, R14 ;  /* 0x0000000eff0e723e */ /* 0x000fe200000010ff */
[----:B------:R-:W-:Y:S01]  /*af50*/  FMUL R43, R43, R169 ;  /* 0x000000a92b2b7220 */ /* 0x000fe20000400000 */
[----:B------:R-:W-:Y:S01]  /*af60*/  F2FP.BF16.F32.PACK_AB R18, RZ, R85 ;  /* 0x00000055ff12723e */ /* 0x000fe200000010ff */
[--C-:B------:R-:W-:Y:S01]  /*af70*/  IMAD.X R85, R21, 0x1, R5.reuse, P4 ;  /* 0x0000000115557824 */ /* 0x100fe200020e0605 */
[----:B------:R-:W-:Y:S01]  /*af80*/  ISETP.GT.AND P4, PT, R3, 0x18, P2 ;  /* 0x000000180300780c */ /* 0x000fe20001784270 */
[-C--:B------:R-:W-:Y:S01]  /*af90*/  FMUL R44, R44, R169.reuse ;  /* 0x000000a92c2c7220 */ /* 0x080fe20000400000 */
[----:B0-----:R-:W-:Y:S01]  /*afa0*/  IADD3 R82, P5, R81, R4, RZ ;  /* 0x0000000451527210 */ /* 0x001fe20007fbe0ff */
[-C--:B------:R-:W-:Y:S01]  /*afb0*/  FMUL R45, R45, R169.reuse ;  /* 0x000000a92d2d7220 */ /* 0x080fe20000400000 */
[----:B------:R-:W-:Y:S01]  /*afc0*/  PRMT R20, R14, 0x7610, R20 ;  /* 0x000076100e147816 */ /* 0x000fe20000000014 */
[-C--:B------:R-:W-:Y:S01]  /*afd0*/  FMUL R46, R46, R169.reuse ;  /* 0x000000a92e2e7220 */ /* 0x080fe20000400000 */
[----:B------:R-:W-:Y:S01]  /*afe0*/  F2FP.BF16.F32.PACK_AB R14, RZ, R86 ;  /* 0x00000056ff0e723e */ /* 0x000fe200000010ff */
[----:B------:R-:W-:Y:S01]  /*aff0*/  IMAD.X R83, R21, 0x1, R5, P5 ;  /* 0x0000000115537824 */ /* 0x000fe200028e0605 */
[-C--:B------:R-:W-:Y:S01]  /*b000*/  IADD3 R86, P5, R79, R6.reuse, RZ ;  /* 0x000000064f567210 */ /* 0x080fe20007fbe0ff */
[----:B------:R0:W-:Y:S01]  /*b010*/  @P1 STG.E.U16 desc[UR36][R84.64], R20 ;  /* 0x0000001454001986 */ /* 0x0001e2000c101524 */
[----:B------:R-:W-:Y:S01]  /*b020*/  PRMT R72, R18, 0x7610, R72 ;  /* 0x0000761012487816 */ /* 0x000fe20000000048 */
[----:B------:R-:W-:Y:S01]  /*b030*/  FMUL R47, R47, R169 ;  /* 0x000000a92f2f7220 */ /* 0x000fe20000400000 */
[----:B------:R-:W-:Y:S01]  /*b040*/  F2FP.BF16.F32.PACK_AB R18, RZ, R87 ;  /* 0x00000057ff12723e */ /* 0x000fe200000010ff */
[--C-:B------:R-:W-:Y:S01]  /*b050*/  IMAD.X R87, R21, 0x1, R7.reuse, P5 ;  /* 0x0000000115577824 */ /* 0x100fe200028e0607 */
[C---:B------:R-:W-:Y:S01]  /*b060*/  ISETP.GT.AND P1, PT, R3.reuse, 0x19, P2 ;  /* 0x000000190300780c */ /* 0x040fe20001724270 */
[----:B------:R2:W-:Y:S01]  /*b070*/  @P0 STG.E.U16 desc[UR36][R82.64], R72 ;  /* 0x0000004852000986 */ /* 0x0005e2000c101524 */
[----:B------:R-:W-:Y:S01]  /*b080*/  ISETP.GT.AND P0, PT, R3, 0x20, P3 ;  /* 0x000000200300780c */ /* 0x000fe20001f04270 */
[-C--:B------:R-:W-:Y:S01]  /*b090*/  FMUL R48, R48, R169.reuse ;  /* 0x000000a930307220 */ /* 0x080fe20000400000 */
[----:B-1----:R-:W-:Y:S01]  /*b0a0*/  IADD3 R120, P5, R81, R6, RZ ;  /* 0x0000000651787210 */ /* 0x002fe20007fbe0ff */
[----:B------:R-:W-:Y:S01]  /*b0b0*/  FMUL R49, R49, R169 ;  /* 0x000000a931317220 */ /* 0x000fe20000400000 */
[----:B------:R-:W-:Y:S01]  /*b0c0*/  F2FP.BF16.F32.PACK_AB R117, RZ, R117 ;  /* 0x00000075ff75723e */ /* 0x000fe200000010ff */
[-C--:B------:R-:W-:Y:S01]  /*b0d0*/  FMUL R50, R50, R169.reuse ;  /* 0x000000a932327220 */ /* 0x080fe20000400000 */
[----:B0-----:R-:W-:Y:S01]  /*b0e0*/  PRMT R20, R14, 0x7610, R20 ;  /* 0x000076100e147816 */ /* 0x001fe20000000014 */
[-C--:B------:R-:W-:Y:S01]  /*b0f0*/  FMUL R14, R89, R169.reuse ;  /* 0x000000a9590e7220 */ /* 0x080fe20000400000 */
[----:B------:R-:W-:Y:S01]  /*b100*/  LOP3.LUT R85, R13, 0x42, RZ, 0xfc, !PT ;  /* 0x000000420d557812 */ /* 0x000fe200078efcff */
[----:B------:R-:W-:Y:S01]  /*b110*/  IMAD.X R121, R21, 0x1, R7, P5 ;  /* 0x0000000115797824 */ /* 0x000fe200028e0607 */
[----:B------:R-:W-:Y:S01]  /*b120*/  F2FP.BF16.F32.PACK_AB R118, RZ, R118 ;  /* 0x00000076ff76723e */ /* 0x000fe200000010ff */
[----:B------:R-:W-:Y:S01]  /*b130*/  @P4 STG.E.U16 desc[UR36][R86.64], R20 ;  /* 0x0000001456004986 */ /* 0x000fe2000c101524 */
[----:B--2---:R-:W-:Y:S01]  /*b140*/  LOP3.LUT R83, R13, 0x40, RZ, 0xfc, !PT ;  /* 0x000000400d537812 */ /* 0x004fe200078efcff */
[-C--:B------:R-:W-:Y:S01]  /*b150*/  FMUL R51, R51, R169.reuse ;  /* 0x000000a933337220 */ /* 0x080fe20000400000 */
[----:B------:R-:W-:Y:S01]  /*b160*/  PRMT R72, R18, 0x7610, R72 ;  /* 0x0000761012487816 */ /* 0x000fe20000000048 */
[-C--:B------:R-:W-:Y:S01]  /*b170*/  FMUL R52, R52, R169.reuse ;  /* 0x000000a934347220 */ /* 0x080fe20000400000 */
[----:B------:R-:W-:Y:S01]  /*b180*/  F2FP.BF16.F32.PACK_AB R18, RZ, R88 ;  /* 0x00000058ff12723e */ /* 0x000fe200000010ff */
[-C--:B------:R-:W-:Y:S01]  /*b190*/  FMUL R53, R53, R169.reuse ;  /* 0x000000a935357220 */ /* 0x080fe20000400000 */
[----:B------:R-:W-:Y:S01]  /*b1a0*/  IADD3 R88, P4, R83, R4, RZ ;  /* 0x0000000453587210 */ /* 0x000fe20007f9e0ff */
[----:B------:R0:W-:Y:S01]  /*b1b0*/  @P1 STG.E.U16 desc[UR36][R120.64], R72 ;  /* 0x0000004878001986 */ /* 0x0001e2000c101524 */
[----:B------:R-:W-:Y:S01]  /*b1c0*/  PRMT R74, R18, 0x7610, R74 ;  /* 0x00007610124a7816 */ /* 0x000fe2000000004a */
[-C--:B------:R-:W-:Y:S01]  /*b1d0*/  FMUL R54, R54, R169.reuse ;  /* 0x000000a936367220 */ /* 0x080fe20000400000 */
[----:B------:R-:W-:Y:S01]  /*b1e0*/  F2FP.BF16.F32.PACK_AB R14, RZ, R14 ;  /* 0x0000000eff0e723e */ /* 0x000fe200000010ff */
[--C-:B------:R-:W-:Y:S01]  /*b1f0*/  IMAD.X R89, R21, 0x1, R5.reuse, P4 ;  /* 0x0000000115597824 */ /* 0x100fe200020e0605 */
[----:B------:R-:W-:Y:S01]  /*b200*/  IADD3 R122, P4, R85, R4, RZ ;  /* 0x00000004557a7210 */ /* 0x000fe20007f9e0ff */
[-C--:B------:R-:W-:Y:S01]  /*b210*/  FMUL R55, R55, R169.reuse ;  /* 0x000000a937377220 */ /* 0x080fe20000400000 */
[----:B------:R-:W-:Y:S01]  /*b220*/  F2FP.BF16.F32.PACK_AB R18, RZ, R90 ;  /* 0x0000005aff12723e */ /* 0x000fe200000010ff */
[-C--:B------:R-:W-:Y:S01]  /*b230*/  FMUL R56, R56, R169.reuse ;  /* 0x000000a938387220 */ /* 0x080fe20000400000 */
[----:B------:R-:W-:Y:S01]  /*b240*/  ISETP.GT.AND P1, PT, R3, 0x21, P3 ;  /* 0x000000210300780c */ /* 0x000fe20001f24270 */
[----:B------:R-:W-:Y:S01]  /*b250*/  IMAD.X R123, R21, 0x1, R5, P4 ;  /* 0x00000001157b7824 */ /* 0x000fe200020e0605 */
[----:B------:R-:W-:Y:S01]  /*b260*/  IADD3 R90, P4, R83, R6, RZ ;  /* 0x00000006535a7210 */ /* 0x000fe20007f9e0ff */
[----:B------:R1:W-:Y:S01]  /*b270*/  @P0 STG.E.U16 desc[UR36][R88.64], R74 ;  /* 0x0000004a58000986 */ /* 0x0003e2000c101524 */
[----:B------:R-:W-:Y:S01]  /*b280*/  ISETP.GT.AND P0, PT, R3, 0x20, P2 ;  /* 0x000000200300780c */ /* 0x000fe20001704270 */
[-C--:B------:R-:W-:Y:S01]  /*b290*/  FMUL R57, R57, R169.reuse ;  /* 0x000000a939397220 */ /* 0x080fe20000400000 */
[----:B0-----:R-:W-:Y:S01]  /*b2a0*/  PRMT R72, R14, 0x7610, R72 ;  /* 0x000076100e487816 */ /* 0x001fe20000000048 */
[-C--:B------:R-:W-:Y:S01]  /*b2b0*/  FMUL R14, R91, R169.reuse ;  /* 0x000000a95b0e7220 */ /* 0x080fe20000400000 */
[--C-:B------:R-:W-:Y:S01]  /*b2c0*/  IMAD.X R91, R21, 0x1, R7.reuse, P4 ;  /* 0x00000001155b7824 */ /* 0x100fe200020e0607 */
[----:B------:R-:W-:Y:S01]  /*b2d0*/  ISETP.GT.AND P4, PT, R3, 0x21, P2 ;  /* 0x000000210300780c */ /* 0x000fe20001784270 */
        /* <DEDUP_REMOVED lines=8> */
[-C--:B------:R-:W-:Y:S01]  /*b360*/  FMUL R14, R93, R169.reuse ;  /* 0x000000a95d0e7220 */ /* 0x080fe20000400000 */
[----:B------:R-:W-:Y:S01]  /*b370*/  LOP3.LUT R87, R13, 0x50, RZ, 0xfc, !PT ;  /* 0x000000500d577812 */ /* 0x000fe200078efcff */
[----:B------:R-:W-:Y:S01]  /*b380*/  IMAD.X R93, R21, 0x1, R7, P5 ;  /* 0x00000001155d7824 */ /* 0x000fe200028e0607 */
[----:B------:R-:W-:Y:S01]  /*b390*/  ISETP.GT.AND P1, PT, R3, 0x28, P3 ;  /* 0x000000280300780c */ /* 0x000fe20001f24270 */
[----:B------:R2:W-:Y:S01]  /*b3a0*/  @P0 STG.E.U16 desc[UR36][R90.64], R76 ;  /* 0x0000004c5a000986 */ /* 0x0005e2000c101524 */
[----:B-1----:R-:W-:Y:S01]  /*b3b0*/  LOP3.LUT R89, R13, 0x52, RZ, 0xfc, !PT ;  /* 0x000000520d597812 */ /* 0x002fe200078efcff */
[-C--:B------:R-:W-:Y:S01]  /*b3c0*/  FMUL R61, R61, R169.reuse ;  /* 0x000000a93d3d7220 */ /* 0x080fe20000400000 */
[----:B------:R-:W-:Y:S01]  /*b3d0*/  ISETP.GT.AND P0, PT, R3, 0x29, P3 ;  /* 0x000000290300780c */ /* 0x000fe20001f04270 */
[----:B------:R1:W-:Y:S01]  /*b3e0*/  @P4 STG.E.U16 desc[UR36][R92.64], R18 ;  /* 0x000000125c004986 */ /* 0x0003e2000c101524 */
[----:B------:R-:W-:Y:S01]  /*b3f0*/  IADD3 R120, P5, R87, R4, RZ ;  /* 0x0000000457787210 */ /* 0x000fe20007fbe0ff */
[-C--:B------:R-:W-:Y:S01]  /*b400*/  FMUL R62, R62, R169.reuse ;  /* 0x000000a93e3e7220 */ /* 0x080fe20000400000 */
[----:B------:R-:W-:Y:S01]  /*b410*/  F2FP.BF16.F32.PACK_AB R14, RZ, R14 ;  /* 0x0000000eff0e723e */ /* 0x000fe200000010ff */
[----:B------:R-:W-:Y:S01]  /*b420*/  FMUL R63, R63, R169 ;  /* 0x000000a93f3f7220 */ /* 0x000fe20000400000 */
[----:B------:R-:W-:Y:S01]  /*b430*/  F2FP.BF16.F32.PACK_AB R119, RZ, R119 ;  /* 0x00000077ff77723e */ /* 0x000fe200000010ff */
[--C-:B------:R-:W-:Y:S01]  /*b440*/  IMAD.X R121, R21, 0x1, R5.reuse, P5 ;  /* 0x0000000115797824 */ /* 0x100fe200028e0605 */
[----:B0-----:R-:W-:Y:S01]  /*b450*/  PRMT R72, R14, 0x7610, R72 ;  /* 0x000076100e487816 */ /* 0x001fe20000000048 */
[-C--:B------:R-:W-:Y:S01]  /*b460*/  FMUL R14, R94, R169.reuse ;  /* 0x000000a95e0e7220 */ /* 0x080fe20000400000 */
[----:B--2---:R-:W-:Y:S01]  /*b470*/  IADD3 R90, P4, R89, R4, RZ ;  /* 0x00000004595a7210 */ /* 0x004fe20007f9e0ff */
[-C--:B------:R-:W-:Y:S01]  /*b480*/  FMUL R64, R64, R169.reuse ;  /* 0x000000a940407220 */ /* 0x080fe20000400000 */
[----:B------:R0:W-:Y:S01]  /*b490*/  @P1 STG.E.U16 desc[UR36][R120.64], R20 ;  /* 0x0000001478001986 */ /* 0x0001e2000c101524 */
[----:B------:R-:W-:Y:S01]  /*b4a0*/  ISETP.GT.AND P1, PT, R3, 0x28, P2 ;  /* 0x000000280300780c */ /* 0x000fe20001724270 */
[-C--:B------:R-:W-:Y:S01]  /*b4b0*/  FMUL R65, R65, R169.reuse ;  /* 0x000000a941417220 */ /* 0x080fe20000400000 */
[----:B------:R-:W-:Y:S01]  /*b4c0*/  IMAD.X R91, R21, 0x1, R5, P4 ;  /* 0x00000001155b7824 */ /* 0x000fe200020e0605 */
[----:B------:R-:W-:Y:S01]  /*b4d0*/  IADD3 R94, P4, R87, R6, RZ ;  /* 0x00000006575e7210 */ /* 0x000fe20007f9e0ff */
[-C--:B------:R-:W-:Y:S01]  /*b4e0*/  FMUL R66, R66, R169.reuse ;  /* 0x000000a942427220 */ /* 0x080fe20000400000 */
[----:B------:R-:W-:Y:S01]  /*b4f0*/  F2FP.BF16.F32.PACK_AB R14, RZ, R14 ;  /* 0x0000000eff0e723e */ /* 0x000fe200000010ff */
[-C--:B------:R-:W-:Y:S01]  /*b500*/  FMUL R67, R67, R169.reuse ;  /* 0x000000a943437220 */ /* 0x080fe20000400000 */
[----:B------:R2:W-:Y:S01]  /*b510*/  @P0 STG.E.U16 desc[UR36][R90.64], R72 ;  /* 0x000000485a000986 */ /* 0x0005e2000c101524 */
[----:B------:R-:W-:Y:S01]  /*b520*/  ISETP.GT.AND P0, PT, R3, 0x29, P2 ;  /* 0x000000290300780c */ /* 0x000fe20001704270 */
[----:B------:R-:W-:Y:S01]  /*b530*/  FMUL R68, R68, R169 ;  /* 0x000000a944447220 */ /* 0x000fe20000400000 */
[----:B-1----:R-:W-:Y:S01]  /*b540*/  F2FP.BF16.F32.PACK_AB R18, RZ, R95 ;  /* 0x0000005fff12723e */ /* 0x002fe200000010ff */
[--C-:B------:R-:W-:Y:S01]  /*b550*/  IMAD.X R95, R21, 0x1, R7.reuse, P4 ;  /* 0x00000001155f7824 */ /* 0x100fe200020e0607 */
[----:B0-----:R-:W-:Y:S01]  /*b560*/  IADD3 R120, P5, R89, R6, RZ ;  /* 0x0000000659787210 */ /* 0x001fe20007fbe0ff */
[-C--:B------:R-:W-:Y:S01]  /*b570*/  FMUL R69, R69, R169.reuse ;  /* 0x000000a945457220 */ /* 0x080fe20000400000 */
[----:B------:R-:W-:Y:S01]  /*b580*/  PRMT R20, R14, 0x7610, R20 ;  /* 0x000076100e147816 */ /* 0x000fe20000000014 */
[-C--:B------:R-:W-:Y:S01]  /*b590*/  FMUL R14, R96, R169.reuse ;  /* 0x000000a9600e7220 */ /* 0x080fe20000400000 */
[----:B------:R-:W-:Y:S01]  /*b5a0*/  PRMT R74, R18, 0x7610, R74 ;  /* 0x00007610124a7816 */ /* 0x000fe2000000004a */
[----:B------:R-:W-:Y:S01]  /*b5b0*/  IMAD.X R121, R21, 0x1, R7, P5 ;  /* 0x0000000115797824 */ /* 0x000fe200028e0607 */
[C---:B------:R-:W-:Y:S01]  /*b5c0*/  LOP3.LUT R93, R13.reuse, 0x62, RZ, 0xfc, !PT ;  /* 0x000000620d5d7812 */ /* 0x040fe200078efcff */
[----:B------:R0:W-:Y:S01]  /*b5d0*/  @P1 STG.E.U16 desc[UR36][R94.64], R20 ;  /* 0x000000145e001986 */ /* 0x0001e2000c101524 */
[----:B--2---:R-:W-:Y:S01]  /*b5e0*/  LOP3.LUT R91, R13, 0x60, RZ, 0xfc, !PT ;  /* 0x000000600d5b7812 */ /* 0x004fe200078efcff */
[-C--:B------:R-:W-:Y:S01]  /*b5f0*/  FMUL R70, R70, R169.reuse ;  /* 0x000000a946467220 */ /* 0x080fe20000400000 */
[----:B------:R-:W-:Y:S01]  /*b600*/  ISETP.GT.AND P1, PT, R3, 0x30, P3 ;  /* 0x000000300300780c */ /* 0x000fe20001f24270 */
[----:B------:R1:W-:Y:S01]  /*b610*/  @P0 STG.E.U16 desc[UR36][R120.64], R74 ;  /* 0x0000004a78000986 */ /* 0x0003e2000c101524 */
[----:B------:R-:W-:Y:S01]  /*b620*/  IADD3 R96, P4, R91, R4, RZ ;  /* 0x000000045b607210 */ /* 0x000fe20007f9e0ff */
[----:B------:R-:W-:Y:S01]  /*b630*/  FMUL R71, R71, R169 ;  /* 0x000000a947477220 */ /* 0x000fe20000400000 */
[----:B------:R-:W-:-:S02]  /*b640*/  ISETP.GT.AND P0, PT, R3, 0x31, P3 ;  /* 0x000000310300780c */ /* 0x000fc40001f04270 */
[----:B------:R-:W-:Y:S02]  /*b650*/  F2FP.BF16.F32.PACK_AB R14, RZ, R14 ;  /* 0x0000000eff0e723e */ /* 0x000fe400000010ff */
[----:B------:R-:W-:Y:S01]  /*b660*/  F2FP.BF16.F32.PACK_AB R18, RZ, R97 ;  /* 0x00000061ff12723e */ /* 0x000fe200000010ff */
[--C-:B------:R-:W-:Y:S01]  /*b670*/  IMAD.X R97, R21, 0x1, R5.reuse, P4 ;  /* 0x0000000115617824 */ /* 0x100fe200020e0605 */
[----:B0-----:R-:W-:Y:S02]  /*b680*/  IADD3 R94, P5, R93, R4, RZ ;  /* 0x000000045d5e7210 */ /* 0x001fe40007fbe0ff */
[----:B------:R-:W-:Y:S02]  /*b690*/  ISETP.GT.AND P4, PT, R3, 0x30, P2 ;  /* 0x000000300300780c */ /* 0x000fe40001784270 */
[----:B------:R-:W-:Y:S01]  /*b6a0*/  PRMT R20, R14, 0x7610, R20 ;  /* 0x000076100e147816 */ /* 0x000fe20000000014 */
[----:B------:R-:W-:Y:S01]  /*b6b0*/  IMAD.X R95, R21, 0x1, R5, P5 ;  /* 0x00000001155f7824 */ /* 0x000fe200028e0605 */
[----:B------:R-:W-:-:S02]  /*b6c0*/  F2FP.BF16.F32.PACK_AB R14, RZ, R98 ;  /* 0x00000062ff0e723e */ /* 0x000fc400000010ff */
[-C--:B------:R-:W-:Y:S01]  /*b6d0*/  IADD3 R98, P5, R91, R6.reuse, RZ ;  /* 0x000000065b627210 */ /* 0x080fe20007fbe0ff */
[----:B------:R0:W-:Y:S01]  /*b6e0*/  @P1 STG.E.U16 desc[UR36][R96.64], R20 ;  /* 0x0000001460001986 */ /* 0x0001e2000c101524 */
[----:B------:R-:W-:Y:S02]  /*b6f0*/  PRMT R72, R18, 0x7610, R72 ;  /* 0x0000761012487816 */ /* 0x000fe40000000048 */
[----:B------:R-:W-:Y:S01]  /*b700*/  F2FP.BF16.F32.PACK_AB R18, RZ, R99 ;  /* 0x00000063ff12723e */ /* 0x000fe200000010ff */
[----:B------:R-:W-:Y:S01]  /*b710*/  IMAD.X R99, R21, 0x1, R7, P5 ;  /* 0x0000000115637824 */ /* 0x000fe200028e0607 */
[C---:B------:R-:W-:Y:S01]  /*b720*/  ISETP.GT.AND P1, PT, R3.reuse, 0x31, P2 ;  /* 0x000000310300780c */ /* 0x040fe20001724270 */
[----:B------:R2:W-:Y:S01]  /*b730*/  @P0 STG.E.U16 desc[UR36][R94.64], R72 ;  /* 0x000000485e000986 */ /* 0x0005e2000c101524 */
[----:B------:R-:W-:Y:S02]  /*b740*/  ISETP.GT.AND P0, PT, R3, 0x38, P3 ;  /* 0x000000380300780c */ /* 0x000fe40001f04270 */
[----:B-1----:R-:W-:-:S02]  /*b750*/  IADD3 R120, P5, R93, R6, RZ ;  /* 0x000000065d787210 */ /* 0x002fc40007fbe0ff */
[----:B------:R-:W-:Y:S02]  /*b760*/  F2FP.BF16.F32.PACK_AB R24, RZ, R24 ;  /* 0x00000018ff18723e */ /* 0x000fe400000010ff */
[----:B0-----:R-:W-:Y:S01]  /*b770*/  PRMT R20, R14, 0x7610, R20 ;  /* 0x000076100e147816 */ /* 0x001fe20000000014 */
[----:B------:R-:W-:Y:S01]  /*b780*/  FMUL R14, R101, R169 ;  /* 0x000000a9650e7220 */ /* 0x000fe20000400000 */
[----:B------:R-:W-:Y:S01]  /*b790*/  LOP3.LUT R97, R13, 0x72, RZ, 0xfc, !PT ;  /* 0x000000720d617812 */ /* 0x000fe200078efcff */
[----:B------:R-:W-:Y:S01]  /*b7a0*/  IMAD.X R121, R21, 0x1, R7, P5 ;  /* 0x0000000115797824 */ /* 0x000fe200028e0607 */
[----:B------:R-:W-:Y:S01]  /*b7b0*/  F2FP.BF16.F32.PACK_AB R26, RZ, R26 ;  /* 0x0000001aff1a723e */ /* 0x000fe200000010ff */
[----:B------:R-:W-:Y:S01]  /*b7c0*/  @P4 STG.E.U16 desc[UR36][R98.64], R20 ;  /* 0x0000001462004986 */ /* 0x000fe2000c101524 */
[----:B--2---:R-:W-:Y:S02]  /*b7d0*/  LOP3.LUT R95, R13, 0x70, RZ, 0xfc, !PT ;  /* 0x000000700d5f7812 */ /* 0x004fe400078efcff */
[----:B------:R-:W-:-:S02]  /*b7e0*/  PRMT R72, R18, 0x7610, R72 ;  /* 0x0000761012487816 */ /* 0x000fc40000000048 */
[----:B------:R-:W-:Y:S02]  /*b7f0*/  F2FP.BF16.F32.PACK_AB R18, RZ, R100 ;  /* 0x00000064ff12723e */ /* 0x000fe400000010ff */
[----:B------:R-:W-:Y:S01]  /*b800*/  IADD3 R100, P4, R95, R4, RZ ;  /* 0x000000045f647210 */ /* 0x000fe20007f9e0ff */
[----:B------:R0:W-:Y:S01]  /*b810*/  @P1 STG.E.U16 desc[UR36][R120.64], R72 ;  /* 0x0000004878001986 */ /* 0x0001e2000c101524 */
[----:B------:R-:W-:Y:S02]  /*b820*/  PRMT R74, R18, 0x7610, R74 ;  /* 0x00007610124a7816 */ /* 0x000fe4000000004a */
[----:B------:R-:W-:Y:S01]  /*b830*/  F2FP.BF16.F32.PACK_AB R14, RZ, R14 ;  /* 0x0000000eff0e723e */ /* 0x000fe200000010ff */
[----:B------:R-:W-:Y:S01]  /*b840*/  IMAD.X R101, R21, 0x1, R5, P4 ;  /* 0x0000000115657824 */ /* 0x000fe200020e0605 */
[----:B------:R-:W-:Y:S02]  /*b850*/  IADD3 R122, P4, R97, R4, RZ ;  /* 0x00000004617a7210 */ /* 0x000fe40007f9e0ff */
[----:B------:R-:W-:-:S02]  /*b860*/  F2FP.BF16.F32.PACK_AB R18, RZ, R102 ;  /* 0x00000066ff12723e */ /* 0x000fc400000010ff */
[----:B------:R-:W-:Y:S01]  /*b870*/  ISETP.GT.AND P1, PT, R3, 0x39, P3 ;  /* 0x000000390300780c */ /* 0x000fe20001f24270 */
[----:B------:R-:W-:Y:S01]  /*b880*/  IMAD.X R123, R21, 0x1, R5, P4 ;  /* 0x00000001157b7824 */ /* 0x000fe200020e0605 */
[----:B------:R-:W-:Y:S01]  /*b890*/  IADD3 R102, P4, R95, R6, RZ ;  /* 0x000000065f667210 */ /* 0x000fe20007f9e0ff */
[----:B------:R1:W-:Y:S01]  /*b8a0*/  @P0 STG.E.U16 desc[UR36][R100.64], R74 ;  /* 0x0000004a64000986 */ /* 0x0003e2000c101524 */
[----:B------:R-:W-:Y:S02]  /*b8b0*/  ISETP.GT.AND P0, PT, R3, 0x38, P2 ;  /* 0x000000380300780c */ /* 0x000fe40001704270 */
[----:B0-----:R-:W-:Y:S01]  /*b8c0*/  PRMT R72, R14, 0x7610, R72 ;  /* 0x000076100e487816 */ /* 0x001fe20000000048 */
[----:B------:R-:W-:Y:S01]  /*b8d0*/  FMUL R14, R103, R169 ;  /* 0x000000a9670e7220 */ /* 0x000fe20000400000 */
[----:B------:R-:W-:Y:S01]  /*b8e0*/  IMAD.X R103, R21, 0x1, R7, P4 ;  /* 0x0000000115677824 */ /* 0x000fe200020e0607 */
[----:B------:R-:W-:Y:S02]  /*b8f0*/  ISETP.GT.AND P4, PT, R3, 0x39, P2 ;  /* 0x000000390300780c */ /* 0x000fe40001784270 */
[----:B------:R-:W-:-:S02]  /*b900*/  F2FP.BF16.F32.PACK_AB R20, RZ, R104 ;  /* 0x00000068ff14723e */ /* 0x000fc400000010ff */
[----:B------:R-:W-:Y:S01]  /*b910*/  IADD3 R104, P5, R97, R6, RZ ;  /* 0x0000000661687210 */ /* 0x000fe20007fbe0ff */
[----:B------:R0:W-:Y:S01]  /*b920*/  @P1 STG.E.U16 desc[UR36][R122.64], R72 ;  /* 0x000000487a001986 */ /* 0x0001e2000c101524 */
[----:B------:R-:W-:Y:S02]  /*b930*/  PRMT R76, R18, 0x7610, R76 ;  /* 0x00007610124c7816 */ /* 0x000fe4000000004c */
[----:B------:R-:W-:Y:S01]  /*b940*/  F2FP.BF16.F32.PACK_AB R18, RZ, R14 ;  /* 0x0000000eff12723e */ /* 0x000fe200000010ff */
[----:B------:R-:W-:Y:S01]  /*b950*/  FMUL R14, R105, R169 ;  /* 0x000000a9690e7220 */ /* 0x000fe20000400000 */
[----:B------:R-:W-:Y:S01]  /*b960*/  LOP3.LUT R99, R13, 0x80, RZ, 0xfc, !PT ;  /* 0x000000800d637812 */ /* 0x000fe200078efcff */
[----:B------:R-:W-:Y:S01]  /*b970*/  IMAD.X R105, R21, 0x1, R7, P5 ;  /* 0x0000000115697824 */ /* 0x000fe200028e0607 */
[----:B------:R-:W-:Y:S01]  /*b980*/  ISETP.GT.AND P1, PT, R3, 0x40, P3 ;  /* 0x000000400300780c */ /* 0x000fe20001f24270 */
[----:B------:R2:W-:Y:S01]  /*b990*/  @P0 STG.E.U16 desc[UR36][R102.64], R76 ;  /* 0x0000004c66000986 */ /* 0x0005e2000c101524 */
[----:B-1----:R-:W-:-:S02]  /*b9a0*/  LOP3.LUT R101, R13, 0x82, RZ, 0xfc, !PT ;  /* 0x000000820d657812 */ /* 0x002fc400078efcff */
[----:B------:R-:W-:Y:S01]  /*b9b0*/  ISETP.GT.AND P0, PT, R3, 0x41, P3 ;  /* 0x000000410300780c */ /* 0x000fe20001f04270 */
[----:B------:R1:W-:Y:S01]  /*b9c0*/  @P4 STG.E.U16 desc[UR36][R104.64], R18 ;  /* 0x0000001268004986 */ /* 0x0003e2000c101524 */
[----:B------:R-:W-:Y:S02]  /*b9d0*/  IADD3 R120, P5, R99, R4, RZ ;  /* 0x0000000463787210 */ /* 0x000fe40007fbe0ff */
[----:B------:R-:W-:Y:S02]  /*b9e0*/  F2FP.BF16.F32.PACK_AB R14, RZ, R14 ;  /* 0x0000000eff0e723e */ /* 0x000fe400000010ff */
[----:B------:R-:W-:Y:S01]  /*b9f0*/  F2FP.BF16.F32.PACK_AB R32, RZ, R32 ;  /* 0x00000020ff20723e */ /* 0x000fe200000010ff */
[----:B------:R-:W-:Y:S01]  /*ba00*/  IMAD.X R121, R21, 0x1, R5, P5 ;  /* 0x0000000115797824 */ /* 0x000fe200028e0605 */
[----:B0-----:R-:W-:Y:S01]  /*ba10*/  PRMT R72, R14, 0x7610, R72 ;  /* 0x000076100e487816 */ /* 0x001fe20000000048 */
[----:B------:R-:W-:Y:S01]  /*ba20*/  FMUL R14, R106, R169 ;  /* 0x000000a96a0e7220 */ /* 0x000fe20000400000 */
[----:B--2---:R-:W-:-:S02]  /*ba30*/  IADD3 R102, P4, R101, R4, RZ ;  /* 0x0000000465667210 */ /* 0x004fc40007f9e0ff */
[----:B------:R0:W-:Y:S01]  /*ba40*/  @P1 STG.E.U16 desc[UR36][R120.64], R20 ;  /* 0x0000001478001986 */ /* 0x0001e2000c101524 */
[----:B------:R-:W-:Y:S02]  /*ba50*/  ISETP.GT.AND P1, PT, R3, 0x40, P2 ;  /* 0x000000400300780c */ /* 0x000fe40001724270 */
[----:B------:R-:W-:Y:S01]  /*ba60*/  IMAD.X R103, R21, 0x1, R5, P4 ;  /* 0x0000000115677824 */ /* 0x000fe200020e0605 */
[----:B------:R-:W-:Y:S02]  /*ba70*/  IADD3 R106, P4, R99, R6, RZ ;  /* 0x00000006636a7210 */ /* 0x000fe40007f9e0ff */
[----:B------:R-:W-:Y:S02]  /*ba80*/  F2FP.BF16.F32.PACK_AB R14, RZ, R14 ;  /* 0x0000000eff0e723e */ /* 0x000fe400000010ff */
[----:B------:R2:W-:Y:S01]  /*ba90*/  @P0 STG.E.U16 desc[UR36][R102.64], R72 ;  /* 0x0000004866000986 */ /* 0x0005e2000c101524 */
[----:B------:R-:W-:Y:S02]  /*baa0*/  ISETP.GT.AND P0, PT, R3, 0x41, P2 ;  /* 0x000000410300780c */ /* 0x000fe40001704270 */
[----:B-1----:R-:W-:Y:S01]  /*bab0*/  F2FP.BF16.F32.PACK_AB R18, RZ, R107 ;  /* 0x0000006bff12723e */ /* 0x002fe200000010ff */
[----:B------:R-:W-:Y:S01]  /*bac0*/  IMAD.X R107, R21, 0x1, R7, P4 ;  /* 0x00000001156b7824 */ /* 0x000fe200020e0607 */
[----:B0-----:R-:W-:-:S02]  /*bad0*/  IADD3 R120, P5, R101, R6, RZ ;  /* 0x0000000665787210 */ /* 0x001fc40007fbe0ff */
[----:B------:R-:W-:Y:S01]  /*bae0*/  PRMT R20, R14, 0x7610, R20 ;  /* 0x000076100e147816 */ /* 0x000fe20000000014 */
[----:B------:R-:W-:Y:S01]  /*baf0*/  FMUL R14, R108, R169 ;  /* 0x000000a96c0e7220 */ /* 0x000fe20000400000 */
[----:B------:R-:W-:Y:S01]  /*bb00*/  PRMT R74, R18, 0x7610, R74 ;  /* 0x00007610124a7816 */ /* 0x000fe2000000004a */
[----:B------:R-:W-:Y:S01]  /*bb10*/  IMAD.X R121, R21, 0x1, R7, P5 ;  /* 0x0000000115797824 */ /* 0x000fe200028e0607 */
[C---:B------:R-:W-:Y:S01]  /*bb20*/  LOP3.LUT R105, R13.reuse, 0x90, RZ, 0xfc, !PT ;  /* 0x000000900d697812 */ /* 0x040fe200078efcff */
[----:B------:R0:W-:Y:S01]  /*bb30*/  @P1 STG.E.U16 desc[UR36][R106.64], R20 ;  /* 0x000000146a001986 */ /* 0x0001e2000c101524 */
[----:B--2---:R-:W-:Y:S02]  /*bb40*/  LOP3.LUT R103, R13, 0x92, RZ, 0xfc, !PT ;  /* 0x000000920d677812 */ /* 0x004fe400078efcff */
[----:B------:R-:W-:Y:S01]  /*bb50*/  ISETP.GT.AND P1, PT, R3, 0x48, P3 ;  /* 0x000000480300780c */ /* 0x000fe20001f24270 */
[----:B------:R1:W-:Y:S01]  /*bb60*/  @P0 STG.E.U16 desc[UR36][R120.64], R74 ;  /* 0x0000004a78000986 */ /* 0x0003e2000c101524 */
[----:B------:R-:W-:-:S02]  /*bb70*/  IADD3 R108, P4, R105, R4, RZ ;  /* 0x00000004696c7210 */ /* 0x000fc40007f9e0ff */
[----:B------:R-:W-:Y:S02]  /*bb80*/  ISETP.GT.AND P0, PT, R3, 0x49, P3 ;  /* 0x000000490300780c */ /* 0x000fe40001f04270 */
        /* <DEDUP_REMOVED lines=23> */
[----:B------:R0:W-:Y:S01]  /*bd00*/  @P4 STG.E.U16 desc[UR36][R110.64], R20 ;  /* 0x000000146e004986 */ /* 0x0001e2000c101524 */
        /* <DEDUP_REMOVED lines=8> */
[----:B0-----:R-:W-:Y:S02]  /*bd90*/  IADD3 R110, P4, R109, R4, RZ ;  /* 0x000000046d6e7210 */ /* 0x001fe40007f9e0ff */
[----:B------:R-:W-:-:S02]  /*bda0*/  F2FP.BF16.F32.PACK_AB R18, RZ, R114 ;  /* 0x00000072ff12723e */ /* 0x000fc400000010ff */
[----:B------:R-:W-:Y:S01]  /*bdb0*/  PRMT R20, R14, 0x7610, R20 ;  /* 0x000076100e147816 */ /* 0x000fe20000000014 */
[----:B------:R-:W-:Y:S01]  /*bdc0*/  IMAD.X R111, R21, 0x1, R5, P4 ;  /* 0x00000001156f7824 */ /* 0x000fe200020e0605 */
[----:B------:R-:W-:Y:S01]  /*bdd0*/  IADD3 R114, P4, R107, R6, RZ ;  /* 0x000000066b727210 */ /* 0x000fe20007f9e0ff */
[----:B------:R0:W-:Y:S01]  /*bde0*/  @P0 STG.E.U16 desc[UR36][R112.64], R74 ;  /* 0x0000004a70000986 */ /* 0x0001e2000c101524 */
[----:B------:R-:W-:Y:S01]  /*bdf0*/  ISETP.GT.AND P1, PT, R3, 0x51, P3 ;  /* 0x000000510300780c */ /* 0x000fe20001f24270 */
[-C--:B------:R-:W-:Y:S01]  /*be00*/  FMUL R14, R115, R169.reuse ;  /* 0x000000a9730e7220 */ /* 0x080fe20000400000 */
[----:B------:R-:W-:Y:S01]  /*be10*/  ISETP.GT.AND P0, PT, R3, 0x50, P2 ;  /* 0x000000500300780c */ /* 0x000fe20001704270 */
[----:B------:R-:W-:Y:S01]  /*be20*/  IMAD.X R115, R21, 0x1, R7, P4 ;  /* 0x0000000115737824 */ /* 0x000fe200020e0607 */
[----:B------:R-:W-:Y:S01]  /*be30*/  ISETP.GT.AND P4, PT, R3, 0x51, P2 ;  /* 0x000000510300780c */ /* 0x000fe20001784270 */
[----:B-1----:R-:W-:Y:S01]  /*be40*/  FMUL R72, R30, R169 ;  /* 0x000000a91e487220 */ /* 0x002fe20000400000 */
[----:B------:R-:W-:-:S02]  /*be50*/  F2FP.BF16.F32.PACK_AB R14, RZ, R14 ;  /* 0x0000000eff0e723e */ /* 0x000fc400000010ff */
[----:B------:R-:W-:Y:S02]  /*be60*/  F2FP.BF16.F32.PACK_AB R35, RZ, R35 ;  /* 0x00000023ff23723e */ /* 0x000fe400000010ff */
[----:B------:R-:W-:Y:S01]  /*be70*/  PRMT R76, R14, 0x7610, R76 ;  /* 0x000076100e4c7816 */ /* 0x000fe2000000004c */
[-C--:B------:R-:W-:Y:S01]  /*be80*/  FMUL R14, R27, R169.reuse ;  /* 0x000000a91b0e7220 */ /* 0x080fe20000400000 */
[----:B0-----:R-:W-:Y:S01]  /*be90*/  IADD3 R112, P5, R109, R6, RZ ;  /* 0x000000066d707210 */ /* 0x001fe20007fbe0ff */
[----:B------:R0:W-:Y:S01]  /*bea0*/  @P1 STG.E.U16 desc[UR36][R110.64], R20 ;  /* 0x000000146e001986 */ /* 0x0001e2000c101524 */
[----:B------:R-:W-:Y:S01]  /*beb0*/  LOP3.LUT R27, R13, 0xb0, RZ, 0xfc, !PT ;  /* 0x000000b00d1b7812 */ /* 0x000fe200078efcff */
[-C--:B------:R-:W-:Y:S01]  /*bec0*/  FMUL R74, R31, R169.reuse ;  /* 0x000000a91f4a7220 */ /* 0x080fe20000400000 */
[C---:B------:R-:W-:Y:S01]  /*bed0*/  ISETP.GT.AND P1, PT, R12.reuse, 0x100, PT ;  /* 0x000001000c00780c */ /* 0x040fe20003f24270 */
[----:B------:R-:W-:Y:S01]  /*bee0*/  IMAD.X R113, R21, 0x1, R7, P5 ;  /* 0x0000000115717824 */ /* 0x000fe200028e0607 */
[----:B------:R1:W-:Y:S01]  /*bef0*/  @P0 STG.E.U16 desc[UR36][R114.64], R18 ;  /* 0x0000001272000986 */ /* 0x0003e2000c101524 */
[----:B------:R-:W-:Y:S01]  /*bf00*/  ISETP.GT.AND P0, PT, R12, 0x108, PT ;  /* 0x000001080c00780c */ /* 0x000fe20003f04270 */
[----:B------:R-:W-:Y:S01]  /*bf10*/  FMUL R12, R25, R169 ;  /* 0x000000a9190c7220 */ /* 0x000fe20000400000 */
[----:B------:R-:W-:Y:S01]  /*bf20*/  LOP3.LUT R25, R13, 0xb2, RZ, 0xfc, !PT ;  /* 0x000000b20d197812 */ /* 0x000fe200078efcff */
[----:B------:R-:W-:Y:S01]  /*bf30*/  @P4 STG.E.U16 desc[UR36][R112.64], R76 ;  /* 0x0000004c70004986 */ /* 0x000fe2000c101524 */
[----:B------:R-:W-:-:S02]  /*bf40*/  ISETP.GT.AND P4, PT, R3, 0x58, P3 ;  /* 0x000000580300780c */ /* 0x000fc40001f84270 */
[----:B------:R-:W-:Y:S01]  /*bf50*/  ISETP.GT.AND P3, PT, R3, 0x59, P3 ;  /* 0x000000590300780c */ /* 0x000fe20001f64270 */
[-C--:B0-----:R-:W-:Y:S01]  /*bf60*/  FMUL R20, R29, R169.reuse ;  /* 0x000000a91d147220 */ /* 0x081fe20000400000 */
[----:B------:R-:W-:Y:S02]  /*bf70*/  F2FP.BF16.F32.PACK_AB R14, RZ, R14 ;  /* 0x0000000eff0e723e */ /* 0x000fe400000010ff */
[----:B------:R-:W-:Y:S01]  /*bf80*/  F2FP.BF16.F32.PACK_AB R72, RZ, R72 ;  /* 0x00000048ff48723e */ /* 0x000fe200000010ff */
[----:B-1----:R-:W-:Y:S01]  /*bf90*/  FMUL R18, R28, R169 ;  /* 0x000000a91c127220 */ /* 0x002fe20000400000 */
[----:B------:R-:W-:Y:S02]  /*bfa0*/  IADD3 R28, P5, R27, R4, RZ ;  /* 0x000000041b1c7210 */ /* 0x000fe40007fbe0ff */
[----:B------:R-:W-:Y:S02]  /*bfb0*/  F2FP.BF16.F32.PACK_AB R20, RZ, R20 ;  /* 0x00000014ff14723e */ /* 0x000fe400000010ff */
[----:B------:R-:W-:Y:S01]  /*bfc0*/  F2FP.BF16.F32.PACK_AB R18, RZ, R18 ;  /* 0x00000012ff12723e */ /* 0x000fe200000010ff */
[----:B------:R-:W-:Y:S01]  /*bfd0*/  IMAD.X R29, R21, 0x1, R5, P5 ;  /* 0x00000001151d7824 */ /* 0x000fe200028e0605 */
[----:B------:R-:W-:-:S02]  /*bfe0*/  IADD3 R4, P5, R25, R4, RZ ;  /* 0x0000000419047210 */ /* 0x000fc40007fbe0ff */
[----:B------:R-:W-:Y:S02]  /*bff0*/  F2FP.BF16.F32.PACK_AB R74, RZ, R74 ;  /* 0x0000004aff4a723e */ /* 0x000fe400000010ff */
[----:B------:R-:W-:Y:S01]  /*c000*/  @P4 STG.E.U16 desc[UR36][R28.64], R116 ;  /* 0x000000741c004986 */ /* 0x000fe2000c101524 */
[----:B------:R-:W-:Y:S01]  /*c010*/  IMAD.X R5, R21, 0x1, R5, P5 ;  /* 0x0000000115057824 */ /* 0x000fe200028e0605 */
[-C--:B------:R-:W-:Y:S02]  /*c020*/  IADD3 R30, P4, R27, R6.reuse, RZ ;  /* 0x000000061b1e7210 */ /* 0x080fe40007f9e0ff */
[----:B------:R-:W-:Y:S02]  /*c030*/  IADD3 R6, P5, R25, R6, RZ ;  /* 0x0000000619067210 */ /* 0x000fe40007fbe0ff */
[----:B------:R0:W-:Y:S01]  /*c040*/  @P3 STG.E.U16 desc[UR36][R4.64], R117 ;  /* 0x0000007504003986 */ /* 0x0001e2000c101524 */
[----:B------:R-:W-:Y:S01]  /*c050*/  ISETP.GT.AND P3, PT, R3, 0x58, P2 ;  /* 0x000000580300780c */ /* 0x000fe20001764270 */
[--C-:B------:R-:W-:Y:S01]  /*c060*/  IMAD.X R31, R21, 0x1, R7.reuse, P4 ;  /* 0x00000001151f7824 */ /* 0x100fe200020e0607 */
[----:B------:R-:W-:Y:S01]  /*c070*/  ISETP.GT.AND P2, PT, R3, 0x59, P2 ;  /* 0x000000590300780c */ /* 0x000fe20001744270 */
[----:B------:R-:W-:Y:S01]  /*c080*/  IMAD.X R7, R21, 0x1, R7, P5 ;  /* 0x0000000115077824 */ /* 0x000fe200028e0607 */
[----:B------:R-:W-:-:S02]  /*c090*/  ISETP.GT.AND P4, PT, R3, RZ, P1 ;  /* 0x000000ff0300720c */ /* 0x000fc40000f84270 */
[----:B------:R-:W-:Y:S02]  /*c0a0*/  F2FP.BF16.F32.PACK_AB R36, RZ, R36 ;  /* 0x00000024ff24723e */ /* 0x000fe400000010ff */
[----:B------:R-:W-:Y:S02]  /*c0b0*/  F2FP.BF16.F32.PACK_AB R37, RZ, R37 ;  /* 0x00000025ff25723e */ /* 0x000fe400000010ff */
[----:B------:R-:W-:Y:S02]  /*c0c0*/  F2FP.BF16.F32.PACK_AB R38, RZ, R38 ;  /* 0x00000026ff26723e */ /* 0x000fe400000010ff */
[----:B0-----:R-:W-:Y:S01]  /*c0d0*/  IADD3 R4, P5, R13, R8, RZ ;  /* 0x000000080d047210 */ /* 0x001fe20007fbe0ff */
[----:B------:R-:W-:Y:S01]  /*c0e0*/  @P3 STG.E.U16 desc[UR36][R30.64], R118 ;  /* 0x000000761e003986 */ /* 0x000fe2000c101524 */
[----:B------:R-:W-:Y:S02]  /*c0f0*/  ISETP.GT.AND P3, PT, R3, RZ, P0 ;  /* 0x000000ff0300720c */ /* 0x000fe40000764270 */
[----:B------:R-:W-:Y:S01]  /*c100*/  F2FP.BF16.F32.PACK_AB R39, RZ, R39 ;  /* 0x00000027ff27723e */ /* 0x000fe200000010ff */
[----:B------:R-:W-:Y:S01]  /*c110*/  IMAD.X R5, R21, 0x1, R9, P5 ;  /* 0x0000000115057824 */ /* 0x000fe200028e0609 */
[----:B------:R-:W-:Y:S01]  /*c120*/  @P2 STG.E.U16 desc[UR36][R6.64], R119 ;  /* 0x0000007706002986 */ /* 0x000fe2000c101524 */
[----:B------:R-:W-:-:S02]  /*c130*/  ISETP.GT.AND P2, PT, R3, 0x1, P1 ;  /* 0x000000010300780c */ /* 0x000fc40000f44270 */
[----:B------:R-:W-:Y:S01]  /*c140*/  F2FP.BF16.F32.PACK_AB R40, RZ, R40 ;  /* 0x00000028ff28723e */ /* 0x000fe200000010ff */
[----:B------:R0:W-:Y:S01]  /*c150*/  @P4 STG.E.U16 desc[UR36][R4.64], R24 ;  /* 0x0000001804004986 */ /* 0x0001e2000c101524 */
[----:B------:R-:W-:Y:S02]  /*c160*/  IADD3 R28, P4, R13, R10, RZ ;  /* 0x0000000a0d1c7210 */ /* 0x000fe40007f9e0ff */
[----:B------:R-:W-:Y:S02]  /*c170*/  F2FP.BF16.F32.PACK_AB R41, RZ, R41 ;  /* 0x00000029ff29723e */ /* 0x000fe400000010ff */
[----:B------:R-:W-:Y:S01]  /*c180*/  F2FP.BF16.F32.PACK_AB R42, RZ, R42 ;  /* 0x0000002aff2a723e */ /* 0x000fe200000010ff */
[----:B------:R-:W-:Y:S01]  /*c190*/  IMAD.X R29, R21, 0x1, R11, P4 ;  /* 0x00000001151d7824 */ /* 0x000fe200020e060b */
[----:B------:R-:W-:Y:S02]  /*c1a0*/  F2FP.BF16.F32.PACK_AB R43, RZ, R43 ;  /* 0x0000002bff2b723e */ /* 0x000fe400000010ff */
[----:B------:R-:W-:-:S02]  /*c1b0*/  F2FP.BF16.F32.PACK_AB R44, RZ, R44 ;  /* 0x0000002cff2c723e */ /* 0x000fc400000010ff */
[----:B------:R-:W-:Y:S02]  /*c1c0*/  F2FP.BF16.F32.PACK_AB R45, RZ, R45 ;  /* 0x0000002dff2d723e */ /* 0x000fe400000010ff */
[----:B0-----:R-:W-:Y:S02]  /*c1d0*/  F2FP.BF16.F32.PACK_AB R5, RZ, R12 ;  /* 0x0000000cff05723e */ /* 0x001fe400000010ff */
[C---:B------:R-:W-:Y:S02]  /*c1e0*/  IADD3 R12, P5, R15.reuse, R8, RZ ;  /* 0x000000080f0c7210 */ /* 0x040fe40007fbe0ff */
[----:B------:R-:W-:Y:S02]  /*c1f0*/  IADD3 R4, P4, R15, R10, RZ ;  /* 0x0000000a0f047210 */ /* 0x000fe40007f9e0ff */
[----:B------:R-:W-:Y:S01]  /*c200*/  PRMT R7, R5, 0x7610, R7 ;  /* 0x0000761005077816 */ /* 0x000fe20000000007 */
[----:B------:R-:W-:Y:S01]  /*c210*/  IMAD.X R13, R21, 0x1, R9, P5 ;  /* 0x00000001150d7824 */ /* 0x000fe200028e0609 */
[----:B------:R-:W-:Y:S01]  /*c220*/  ISETP.GT.AND P5, PT, R3, 0x1, P0 ;  /* 0x000000010300780c */ /* 0x000fe200007a4270 */
[----:B------:R-:W-:Y:S01]  /*c230*/  IMAD.X R5, R21, 0x1, R11, P4 ;  /* 0x0000000115057824 */ /* 0x000fe200020e060b */
[----:B------:R-:W-:-:S02]  /*c240*/  PRMT R15, R14, 0x7610, R15 ;  /* 0x000076100e0f7816 */ /* 0x000fc4000000000f */
[----:B------:R0:W-:Y:S01]  /*c250*/  @P2 STG.E.U16 desc[UR36][R12.64], R7 ;  /* 0x000000070c002986 */ /* 0x0001e2000c101524 */
[----:B------:R-:W-:Y:S02]  /*c260*/  IADD3 R14, P4, R73, R8, RZ ;  /* 0x00000008490e7210 */ /* 0x000fe40007f9e0ff */
[C---:B------:R-:W-:Y:S01]  /*c270*/  ISETP.GT.AND P2, PT, R3.reuse, 0x8, P1 ;  /* 0x000000080300780c */ /* 0x040fe20000f44270 */
[----:B------:R-:W-:Y:S01]  /*c280*/  @P3 STG.E.U16 desc[UR36][R28.64], R26 ;  /* 0x0000001a1c003986 */ /* 0x000fe2000c101524 */
[----:B------:R-:W-:Y:S02]  /*c290*/  ISETP.GT.AND P3, PT, R3, 0x9, P1 ;  /* 0x000000090300780c */ /* 0x000fe40000f64270 */
[----:B------:R-:W-:Y:S02]  /*c2a0*/  F2FP.BF16.F32.PACK_AB R46, RZ, R46 ;  /* 0x0000002eff2e723e */ /* 0x000fe400000010ff */
[----:B------:R1:W-:Y:S01]  /*c2b0*/  @P5 STG.E.U16 desc[UR36][R4.64], R15 ;  /* 0x0000000f04005986 */ /* 0x0003e2000c101524 */
[----:B------:R-:W-:-:S02]  /*c2c0*/  IADD3 R6, P5, R23, R8, RZ ;  /* 0x0000000817067210 */ /* 0x000fc40007fbe0ff */
[----:B------:R-:W-:Y:S02]  /*c2d0*/  F2FP.BF16.F32.PACK_AB R47, RZ, R47 ;  /* 0x0000002fff2f723e */ /* 0x000fe400000010ff */
[----:B------:R-:W-:Y:S01]  /*c2e0*/  F2FP.BF16.F32.PACK_AB R48, RZ, R48 ;  /* 0x00000030ff30723e */ /* 0x000fe200000010ff */
[--C-:B0-----:R-:W-:Y:S01]  /*c2f0*/  IMAD.X R7, R21, 0x1, R9.reuse, P5 ;  /* 0x0000000115077824 */ /* 0x101fe200028e0609 */
[----:B------:R-:W-:Y:S02]  /*c300*/  ISETP.GT.AND P5, PT, R3, 0x8, P0 ;  /* 0x000000080300780c */ /* 0x000fe400007a4270 */
[----:B------:R-:W-:Y:S02]  /*c310*/  F2FP.BF16.F32.PACK_AB R49, RZ, R49 ;  /* 0x00000031ff31723e */ /* 0x000fe400000010ff */
[----:B------:R-:W-:Y:S01]  /*c320*/  @P2 STG.E.U16 desc[UR36][R6.64], R18 ;  /* 0x0000001206002986 */ /* 0x000fe2000c101524 */
[----:B-1----:R-:W-:Y:S01]  /*c330*/  IMAD.X R15, R21, 0x1, R9, P4 ;  /* 0x00000001150f7824 */ /* 0x002fe200020e0609 */
[----:B------:R-:W-:-:S02]  /*c340*/  IADD3 R4, P4, R23, R10, RZ ;  /* 0x0000000a17047210 */ /* 0x000fc40007f9e0ff */
[----:B------:R-:W-:Y:S02]  /*c350*/  ISETP.GT.AND P2, PT, R3, 0x9, P0 ;  /* 0x000000090300780c */ /* 0x000fe40000744270 */
[----:B------:R-:W-:Y:S01]  /*c360*/  @P3 STG.E.U16 desc[UR36][R14.64], R20 ;  /* 0x000000140e003986 */ /* 0x000fe2000c101524 */
[----:B------:R-:W-:Y:S01]  /*c370*/  IMAD.X R5, R21, 0x1, R11, P4 ;  /* 0x0000000115057824 */ /* 0x000fe200020e060b */
[----:B------:R-:W-:Y:S02]  /*c380*/  IADD3 R28, P4, R75, R8, RZ ;  /* 0x000000084b1c7210 */ /* 0x000fe40007f9e0ff */
[----:B------:R-:W-:Y:S02]  /*c390*/  ISETP.GT.AND P3, PT, R3, 0x10, P1 ;  /* 0x000000100300780c */ /* 0x000fe40000f64270 */
[----:B------:R0:W-:Y:S01]  /*c3a0*/  @P5 STG.E.U16 desc[UR36][R4.64], R72 ;  /* 0x0000004804005986 */ /* 0x0001e2000c101524 */
[----:B------:R-:W-:Y:S01]  /*c3b0*/  IADD3 R12, P5, R73, R10, RZ ;  /* 0x0000000a490c7210 */ /* 0x000fe20007fbe0ff */
[----:B------:R-:W-:Y:S01]  /*c3c0*/  IMAD.X R29, R21, 0x1, R9, P4 ;  /* 0x00000001151d7824 */ /* 0x000fe200020e0609 */
[----:B------:R-:W-:-:S02]  /*c3d0*/  F2FP.BF16.F32.PACK_AB R50, RZ, R50 ;  /* 0x00000032ff32723e */ /* 0x000fc400000010ff */
[----:B------:R-:W-:Y:S01]  /*c3e0*/  F2FP.BF16.F32.PACK_AB R51, RZ, R51 ;  /* 0x00000033ff33723e */ /* 0x000fe200000010ff */
[----:B------:R-:W-:Y:S01]  /*c3f0*/  IMAD.X R13, R21, 0x1, R11, P5 ;  /* 0x00000001150d7824 */ /* 0x000fe200028e060b */
[----:B------:R-:W-:Y:S02]  /*c400*/  ISETP.GT.AND P5, PT, R3, 0x11, P1 ;  /* 0x000000110300780c */ /* 0x000fe40000fa4270 */
[----:B------:R-:W-:Y:S02]  /*c410*/  F2FP.BF16.F32.PACK_AB R52, RZ, R52 ;  /* 0x00000034ff34723e */ /* 0x000fe400000010ff */
[----:B------:R-:W-:Y:S01]  /*c420*/  @P2 STG.E.U16 desc[UR36][R12.64], R74 ;  /* 0x0000004a0c002986 */ /* 0x000fe2000c101524 */
[----:B0-----:R-:W-:Y:S02]  /*c430*/  IADD3 R4, P4, R77, R8, RZ ;  /* 0x000000084d047210 */ /* 0x001fe40007f9e0ff */
[C---:B------:R-:W-:Y:S01]  /*c440*/  ISETP.GT.AND P2, PT, R3.reuse, 0x10, P0 ;  /* 0x000000100300780c */ /* 0x040fe20000744270 */
[----:B------:R-:W-:Y:S01]  /*c450*/  @P3 STG.E.U16 desc[UR36][R28.64], R32 ;  /* 0x000000201c003986 */ /* 0x000fe2000c101524 */
[----:B------:R-:W-:Y:S01]  /*c460*/  ISETP.GT.AND P3, PT, R3, 0x11, P0 ;  /* 0x000000110300780c */ /* 0x000fe20000764270 */
[----:B------:R-:W-:Y:S01]  /*c470*/  IMAD.X R5, R21, 0x1, R9, P4 ;  /* 0x0000000115057824 */ /* 0x000fe200020e0609 */
[----:B------:R-:W-:-:S02]  /*c480*/  IADD3 R14, P4, R77, R10, RZ ;  /* 0x0000000a4d0e7210 */ /* 0x000fc40007f9e0ff */
[----:B------:R-:W-:Y:S02]  /*c490*/  F2FP.BF16.F32.PACK_AB R53, RZ, R53 ;  /* 0x00000035ff35723e */ /* 0x000fe400000010ff */
[----:B------:R0:W-:Y:S01]  /*c4a0*/  @P5 STG.E.U16 desc[UR36][R4.64], R33 ;  /* 0x0000002104005986 */ /* 0x0001e2000c101524 */
[----:B------:R-:W-:Y:S01]  /*c4b0*/  IADD3 R6, P5, R75, R10, RZ ;  /* 0x0000000a4b067210 */ /* 0x000fe20007fbe0ff */
[C-C-:B------:R-:W-:Y:S01]  /*c4c0*/  IMAD.X R15, R21.reuse, 0x1, R11.reuse, P4 ;  /* 0x00000001150f7824 */ /* 0x140fe200020e060b */
[----:B------:R-:W-:Y:S02]  /*c4d0*/  F2FP.BF16.F32.PACK_AB R54, RZ, R54 ;  /* 0x00000036ff36723e */ /* 0x000fe400000010ff */
[----:B------:R-:W-:Y:S01]  /*c4e0*/  F2FP.BF16.F32.PACK_AB R55, RZ, R55 ;  /* 0x00000037ff37723e */ /* 0x000fe200000010ff */
[----:B------:R-:W-:Y:S01]  /*c4f0*/  IMAD.X R7, R21, 0x1, R11, P5 ;  /* 0x0000000115077824 */ /* 0x000fe200028e060b */
[----:B------:R-:W-:Y:S02]  /*c500*/  ISETP.GT.AND P5, PT, R3, 0x18, P1 ;  /* 0x000000180300780c */ /* 0x000fe40000fa4270 */
[----:B------:R-:W-:-:S02]  /*c510*/  F2FP.BF16.F32.PACK_AB R56, RZ, R56 ;  /* 0x00000038ff38723e */ /* 0x000fc400000010ff */
[----:B------:R-:W-:Y:S01]  /*c520*/  @P2 STG.E.U16 desc[UR36][R6.64], R34 ;  /* 0x0000002206002986 */ /* 0x000fe2000c101524 */
[----:B0-----:R-:W-:Y:S02]  /*c530*/  IADD3 R4, P4, R79, R8, RZ ;  /* 0x000000084f047210 */ /* 0x001fe40007f9e0ff */
[C---:B------:R-:W-:Y:S01]  /*c540*/  ISETP.GT.AND P2, PT, R3.reuse, 0x19, P1 ;  /* 0x000000190300780c */ /* 0x040fe20000f44270 */
[----:B------:R-:W-:Y:S01]  /*c550*/  @P3 STG.E.U16 desc[UR36][R14.64], R35 ;  /* 0x000000230e003986 */ /* 0x000fe2000c101524 */
[----:B------:R-:W-:Y:S01]  /*c560*/  ISETP.GT.AND P3, PT, R3, 0x18, P0 ;  /* 0x000000180300780c */ /* 0x000fe20000764270 */
[----:B------:R-:W-:Y:S01]  /*c570*/  IMAD.X R5, R21, 0x1, R9, P4 ;  /* 0x0000000115057824 */ /* 0x000fe200020e0609 */
[----:B------:R-:W-:Y:S02]  /*c580*/  IADD3 R28, P4, R79, R10, RZ ;  /* 0x0000000a4f1c7210 */ /* 0x000fe40007f9e0ff */
[----:B------:R-:W-:Y:S02]  /*c590*/  F2FP.BF16.F32.PACK_AB R57, RZ, R57 ;  /* 0x00000039ff39723e */ /* 0x000fe400000010ff */
        /* <DEDUP_REMOVED lines=54> */
[----:B------:R-:W-:-:S04]  /*c900*/  ISETP.GT.AND P5, PT, R3, 0x30, P1 ;  /* 0x000000300300780c */ /* 0x000fc80000fa4270 */
[----:B------:R-:W-:Y:S01]  /*c910*/  @P2 STG.E.U16 desc[UR36][R6.64], R46 ;  /* 0x0000002e06002986 */ /* 0x000fe2000c101524 */
[----:B0-----:R-:W-:Y:S02]  /*c920*/  IADD3 R4, P4, R91, R8, RZ ;  /* 0x000000085b047210 */ /* 0x001fe40007f9e0ff */
[C---:B------:R-:W-:Y:S01]  /*c930*/  ISETP.GT.AND P2, PT, R3.reuse, 0x31, P1 ;  /* 0x000000310300780c */ /* 0x040fe20000f44270 */
[----:B------:R-:W-:Y:S01]  /*c940*/  @P3 STG.E.U16 desc[UR36][R14.64], R47 ;  /* 0x0000002f0e003986 */ /* 0x000fe2000c101524 */
[----:B------:R-:W-:Y:S01]  /*c950*/  ISETP.GT.AND P3, PT, R3, 0x30, P0 ;  /* 0x000000300300780c */ /* 0x000fe20000764270 */
[----:B------:R-:W-:Y:S01]  /*c960*/  IMAD.X R5, R21, 0x1, R9, P4 ;  /* 0x0000000115057824 */ /* 0x000fe200020e0609 */
[----:B------:R-:W-:-:S04]  /*c970*/  IADD3 R28, P4, R91, R10, RZ ;  /* 0x0000000a5b1c7210 */ /* 0x000fc80007f9e0ff */
[----:B------:R0:W-:Y:S01]  /*c980*/  @P5 STG.E.U16 desc[UR36][R4.64], R48 ;  /* 0x0000003004005986 */ /* 0x0001e2000c101524 */
[----:B------:R-:W-:Y:S01]  /*c990*/  IADD3 R12, P5, R93, R8, RZ ;  /* 0x000000085d0c7210 */ /* 0x000fe20007fbe0ff */
[----:B------:R-:W-:-:S04]  /*c9a0*/  IMAD.X R29, R21, 0x1, R11, P4 ;  /* 0x00000001151d7824 */ /* 0x000fc800020e060b */
        /* <DEDUP_REMOVED lines=62> */
[----:B------:R4:W-:Y:S01]  /*cd90*/  @P2 STG.E.U16 desc[UR36][R6.64], R64 ;  /* 0x0000004006002986 */ /* 0x0009e2000c101524 */
[----:B0-----:R-:W-:Y:S02]  /*cda0*/  IADD3 R4, P4, R107, R10, RZ ;  /* 0x0000000a6b047210 */ /* 0x001fe40007f9e0ff */
[-C--:B------:R-:W-:Y:S01]  /*cdb0*/  IADD3 R26, P2, R27, R8.reuse, RZ ;  /* 0x000000081b1a7210 */ /* 0x080fe20007f5e0ff */
[----:B------:R4:W-:Y:S01]  /*cdc0*/  @P3 STG.E.U16 desc[UR36][R14.64], R65 ;  /* 0x000000410e003986 */ /* 0x0009e2000c101524 */
[----:B------:R-:W-:Y:S01]  /*cdd0*/  IADD3 R8, P3, R25, R8, RZ ;  /* 0x0000000819087210 */ /* 0x000fe20007f7e0ff */
[----:B------:R-:W-:Y:S01]  /*cde0*/  IMAD.X R5, R21, 0x1, R11, P4 ;  /* 0x0000000115057824 */ /* 0x000fe200020e060b */
[----:B------:R-:W-:-:S04]  /*cdf0*/  ISETP.GT.AND P4, PT, R3, 0x51, P0 ;  /* 0x000000510300780c */ /* 0x000fc80000784270 */
[----:B------:R4:W-:Y:S01]  /*ce00*/  @P5 STG.E.U16 desc[UR36][R4.64], R66 ;  /* 0x0000004204005986 */ /* 0x0009e2000c101524 */
[----:B------:R-:W-:-:S05]  /*ce10*/  IADD3 R12, P5, R109, R10, RZ ;  /* 0x0000000a6d0c7210 */ /* 0x000fca0007fbe0ff */
[----:B------:R-:W-:Y:S01]  /*ce20*/  IMAD.X R13, R21, 0x1, R11, P5 ;  /* 0x00000001150d7824 */ /* 0x000fe200028e060b */
[-C--:B------:R-:W-:Y:S01]  /*ce30*/  IADD3 R24, P5, R27, R10.reuse, RZ ;  /* 0x0000000a1b187210 */ /* 0x080fe20007fbe0ff */
[--C-:B------:R-:W-:Y:S01]  /*ce40*/  IMAD.X R27, R21, 0x1, R9.reuse, P2 ;  /* 0x00000001151b7824 */ /* 0x100fe200010e0609 */
[----:B------:R-:W-:Y:S01]  /*ce50*/  IADD3 R10, P2, R25, R10, RZ ;  /* 0x0000000a190a7210 */ /* 0x000fe20007f5e0ff */
[----:B------:R-:W-:Y:S01]  /*ce60*/  IMAD.X R9, R21, 0x1, R9, P3 ;  /* 0x0000000115097824 */ /* 0x000fe200018e0609 */
[----:B------:R-:W-:Y:S01]  /*ce70*/  ISETP.GT.AND P3, PT, R3, 0x58, P1 ;  /* 0x000000580300780c */ /* 0x000fe20000f64270 */
[--C-:B------:R-:W-:Y:S01]  /*ce80*/  IMAD.X R25, R21, 0x1, R11.reuse, P5 ;  /* 0x0000000115197824 */ /* 0x100fe200028e060b */
[----:B------:R-:W-:Y:S01]  /*ce90*/  ISETP.GT.AND P1, PT, R3, 0x59, P1 ;  /* 0x000000590300780c */ /* 0x000fe20000f24270 */
[----:B------:R-:W-:Y:S01]  /*cea0*/  IMAD.X R11, R21, 0x1, R11, P2 ;  /* 0x00000001150b7824 */ /* 0x000fe200010e060b */
[C---:B------:R-:W-:Y:S01]  /*ceb0*/  ISETP.GT.AND P5, PT, R3.reuse, 0x58, P0 ;  /* 0x000000580300780c */ /* 0x040fe200007a4270 */
[----:B------:R4:W-:Y:S01]  /*cec0*/  @P4 STG.E.U16 desc[UR36][R12.64], R67 ;  /* 0x000000430c004986 */ /* 0x0009e2000c101524 */
[----:B------:R-:W-:-:S07]  /*ced0*/  ISETP.GT.AND P0, PT, R3, 0x59, P0 ;  /* 0x000000590300780c */ /* 0x000fce0000704270 */
[----:B------:R4:W-:Y:S04]  /*cee0*/  @P3 STG.E.U16 desc[UR36][R26.64], R68 ;  /* 0x000000441a003986 */ /* 0x0009e8000c101524 */
[----:B------:R4:W-:Y:S04]  /*cef0*/  @P1 STG.E.U16 desc[UR36][R8.64], R69 ;  /* 0x0000004508001986 */ /* 0x0009e8000c101524 */
[----:B------:R4:W-:Y:S04]  /*cf00*/  @P5 STG.E.U16 desc[UR36][R24.64], R70 ;  /* 0x0000004618005986 */ /* 0x0009e8000c101524 */
[----:B------:R4:W-:Y:S02]  /*cf10*/  @P0 STG.E.U16 desc[UR36][R10.64], R71 ;  /* 0x000000470a000986 */ /* 0x0009e4000c101524 */
.L_x_272:
[----:B------:R-:W-:Y:S05]  /*cf20*/  BSYNC B0 ;  /* 0x0000000000007941 */ /* 0x000fea0003800000 */
.L_x_34:
[----:B------:R-:W-:Y:S01]  /*cf30*/  ULDC UR4, c[0x0][0xc] ;  /* 0x0000030000047ab9 */ /* 0x000fe20000000800 */
[----:B------:R-:W-:Y:S01]  /*cf40*/  ULDC UR5, c[0x0][0x10] ;  /* 0x0000040000057ab9 */ /* 0x000fe20000000800 */
[----:B------:R-:W0:Y:S01]  /*cf50*/  LDC R3, c[0x0][0x14] ;  /* 0x00000500ff037b82 */ /* 0x000e220000000800 */
[----:B------:R-:W-:Y:S01]  /*cf60*/  UIMAD.WIDE.U32 UR4, UR4, UR5, URZ ;  /* 0x00000005040472a5 */ /* 0x000fe2000f8e003f */
[----:B------:R-:W-:Y:S02]  /*cf70*/  IMAD.MOV.U32 R23, RZ, RZ, R19 ;  /* 0x000000ffff177224 */ /* 0x000fe400078e0013 */
[----:B-----5:R-:W-:-:S03]  /*cf80*/  IMAD.MOV.U32 R18, RZ, RZ, -0x1 ;  /* 0xffffffffff127424 */ /* 0x020fc600078e00ff */
[----:B0-----:R-:W-:-:S04]  /*cf90*/  IMAD.WIDE.U32 R22, R3, UR4, R22 ;  /* 0x0000000403167c25 */ /* 0x001fc8000f8e0016 */
[----:B------:R-:W-:Y:S01]  /*cfa0*/  IMAD R3, R3, UR5, RZ ;  /* 0x0000000503037c24 */ /* 0x000fe2000f8e02ff */
[----:B------:R-:W-:Y:S02]  /*cfb0*/  ULDC.64 UR4, c[0x0][0x650] ;  /* 0x0001940000047ab9 */ /* 0x000fe40000000a00 */
[----:B------:R-:W-:Y:S01]  /*cfc0*/  ISETP.GE.U32.AND P0, PT, R22, UR4, PT ;  /* 0x0000000416007c0c */ /* 0x000fe2000bf06070 */
[--C-:B------:R-:W-:Y:S01]  /*cfd0*/  IMAD.IADD R19, R23, 0x1, R3.reuse ;  /* 0x0000000117137824 */ /* 0x100fe200078e0203 */
[----:B------:R-:W-:Y:S01]  /*cfe0*/  PRMT R3, RZ, 0x7610, R3 ;  /* 0x00007610ff037816 */ /* 0x000fe20000000003 */
[----:B------:R-:W-:-:S03]  /*cff0*/  IMAD.MOV.U32 R23, RZ, RZ, -0x1 ;  /* 0xffffffffff177424 */ /* 0x000fc600078e00ff */
[----:B------:R-:W-:-:S13]  /*d000*/  ISETP.GE.U32.AND.EX P0, PT, R19, UR5, PT, P0 ;  /* 0x0000000513007c0c */ /* 0x000fda000bf06100 */
[----:B------:R-:W-:Y:S05]  /*d010*/  @P0 BRA `(.L_x_273) ;  /* 0x0000000400700947 */ /* 0x000fea0003800000 */
[----:B----4-:R-:W0:Y:S01]  /*d020*/  S2R R12, SR_CTAID.X ;  /* 0x00000000000c7919 */ /* 0x010e220000002500 */
[----:B------:R-:W4:Y:S01]  /*d030*/  LDC.64 R10, c[0x0][0x628] ;  /* 0x00018a00ff0a7b82 */ /* 0x000f220000000a00 */
[----:B------:R-:W-:Y:S01]  /*d040*/  ULDC UR4, c[0x0][0x150] ;  /* 0x0000540000047ab9 */ /* 0x000fe20000000800 */
[----:B-1----:R-:W-:Y:S01]  /*d050*/  IMAD.MOV.U32 R8, RZ, RZ, R22 ;  /* 0x000000ffff087224 */ /* 0x002fe200078e0016 */
[----:B------:R-:W1:Y:S01]  /*d060*/  S2R R20, SR_CTAID.Y ;  /* 0x0000000000147919 */ /* 0x000e620000002600 */
[----:B------:R-:W-:-:S04]  /*d070*/  IMAD.MOV.U32 R9, RZ, RZ, R19 ;  /* 0x000000ffff097224 */ /* 0x000fc800078e0013 */
[----:B------:R-:W1:Y:S08]  /*d080*/  LDC R21, c[0x0][0x144] ;  /* 0x00005100ff157b82 */ /* 0x000e700000000800 */
[----:B------:R-:W1:Y:S08]  /*d090*/  LDC R0, c[0x0][0x630] ;  /* 0x00018c00ff007b82 */ /* 0x000e700000000800 */
[----:B------:R-:W1:Y:S01]  /*d0a0*/  LDC.64 R14, c[0x0][0x620] ;  /* 0x00018800ff0e7b82 */ /* 0x000e620000000a00 */
[----:B----4-:R-:W-:-:S04]  /*d0b0*/  ISETP.NE.U32.AND P0, PT, R10, RZ, PT ;  /* 0x000000ff0a00720c */ /* 0x010fc80003f05070 */
[----:B------:R-:W-:Y:S02]  /*d0c0*/  ISETP.NE.AND.EX P0, PT, R11, RZ, PT, P0 ;  /* 0x000000ff0b00720c */ /* 0x000fe40003f05300 */
[----:B0-----:R-:W-:-:S05]  /*d0d0*/  I2FP.F32.U32 R3, R12 ;  /* 0x0000000c00037245 */ /* 0x001fca0000201000 */
[----:B------:R-:W-:-:S04]  /*d0e0*/  FMUL R3, R3, UR4 ;  /* 0x0000000403037c20 */ /* 0x000fc80008400000 */
[----:B------:R0:W4:Y:S02]  /*d0f0*/  F2I.U32.TRUNC.NTZ R18, R3 ;  /* 0x0000000300127305 */ /* 0x000124000020f000 */
[----:B------:R-:W-:Y:S05]  /*d100*/  @!P0 BRA `(.L_x_274) ;  /* 0x0000000000288947 */ /* 0x000fea0003800000 */
[----:B0-----:R-:W0:Y:S02]  /*d110*/  LDC R3, c[0x0][0x634] ;  /* 0x00018d00ff037b82 */ /* 0x001e240000000800 */
[----:B0-----:R-:W-:-:S05]  /*d120*/  IADD3 R3, P0, R22, R3, RZ ;  /* 0x0000000316037210 */ /* 0x001fca0007f1e0ff */
[----:B------:R-:W-:-:S04]  /*d130*/  IMAD.X R13, RZ, RZ, R19, P0 ;  /* 0x000000ffff0d7224 */ /* 0x000fc800000e0613 */
[----:B---3--:R-:W-:-:S04]  /*d140*/  IMAD.WIDE.U32 R4, R13, R10, RZ ;  /* 0x0000000a0d047225 */ /* 0x008fc800078e00ff */
[----:B------:R-:W-:-:S04]  /*d150*/  IMAD.WIDE.U32 R6, P0, R3, R11, R4 ;  /* 0x0000000b03067225 */ /* 0x000fc80007800004 */
[----:B------:R-:W-:-:S04]  /*d160*/  IMAD.WIDE.U32 R4, R3, R10, RZ ;  /* 0x0000000a03047225 */ /* 0x000fc800078e00ff */
[----:B------:R-:W-:Y:S01]  /*d170*/  IMAD.X R9, RZ, RZ, RZ, P0 ;  /* 0x000000ffff097224 */ /* 0x000fe200000e06ff */
[----:B------:R-:W-:Y:S01]  /*d180*/  IADD3 RZ, P0, R5, R6, RZ ;  /* 0x0000000605ff7210 */ /* 0x000fe20007f1e0ff */
[----:B------:R-:W-:-:S04]  /*d190*/  IMAD.MOV.U32 R8, RZ, RZ, R7 ;  /* 0x000000ffff087224 */ /* 0x000fc800078e0007 */
[----:B------:R-:W-:-:S08]  /*d1a0*/  IMAD.WIDE.U32.X R8, R13, R11, R8, P0 ;  /* 0x0000000b0d087225 */ /* 0x000fd000000e0408 */
.L_x_274:
[----:B------:R-:W5:Y:S01]  /*d1b0*/  LDC.64 R26, c[0x0][0x640] ;  /* 0x00019000ff1a7b82 */ /* 0x000f620000000a00 */
[-CC-:B-1----:R-:W-:Y:S01]  /*d1c0*/  SHF.R.U64 R13, R8, R0.reuse, R9.reuse ;  /* 0x00000000080d7219 */ /* 0x182fe20000001209 */
[----:B----4-:R-:W-:Y:S01]  /*d1d0*/  IMAD.MOV R7, RZ, RZ, -R18 ;  /* 0x000000ffff077224 */ /* 0x010fe200078e0a12 */
[----:B------:R-:W-:Y:S01]  /*d1e0*/  SHF.R.U32.HI R0, RZ, R0, R9 ;  /* 0x00000000ff007219 */ /* 0x000fe20000011609 */
[----:B------:R-:W-:Y:S01]  /*d1f0*/  IMAD.MOV.U32 R18, RZ, RZ, R22 ;  /* 0x000000ffff127224 */ /* 0x000fe200078e0016 */
[----:B0-----:R-:W-:Y:S01]  /*d200*/  IADD3 R3, P0, RZ, -R13, RZ ;  /* 0x8000000dff037210 */ /* 0x001fe20007f1e0ff */
[----:B------:R-:W-:Y:S01]  /*d210*/  IMAD R23, R21, R7, R12 ;  /* 0x0000000715177224 */ /* 0x000fe200078e020c */
[----:B------:R-:W-:Y:S01]  /*d220*/  ULDC UR4, c[0x0][0x154] ;  /* 0x0000550000047ab9 */ /* 0x000fe20000000800 */
[----:B------:R-:W0:Y:S01]  /*d230*/  LDC R6, c[0x0][0x618] ;  /* 0x00018600ff067b82 */ /* 0x000e220000000800 */
[----:B------:R-:W-:Y:S02]  /*d240*/  IMAD.MOV.U32 R7, RZ, RZ, 0x1 ;  /* 0x00000001ff077424 */ /* 0x000fe400078e00ff */
[----:B---3--:R-:W-:-:S04]  /*d250*/  IMAD.X R5, RZ, RZ, ~R0, P0 ;  /* 0x000000ffff057224 */ /* 0x008fc800000e0e00 */
[-C--:B------:R-:W-:Y:S01]  /*d260*/  IMAD R0, R5, R14.reuse, RZ ;  /* 0x0000000e05007224 */ /* 0x080fe200078e02ff */
[----:B------:R-:W1:Y:S01]  /*d270*/  LDC R8, c[0x0][0x608] ;  /* 0x00018200ff087b82 */ /* 0x000e620000000800 */
[----:B------:R-:W-:-:S04]  /*d280*/  IMAD.WIDE.U32 R4, R3, R14, R18 ;  /* 0x0000000e03047225 */ /* 0x000fc800078e0012 */
[----:B------:R-:W-:Y:S01]  /*d290*/  IMAD R3, R3, R15, R0 ;  /* 0x0000000f03037224 */ /* 0x000fe200078e0200 */
[----:B------:R-:W-:Y:S02]  /*d2a0*/  I2FP.F32.U32 R0, R20 ;  /* 0x0000001400007245 */ /* 0x000fe40000201000 */
[----:B------:R-:W3:Y:S01]  /*d2b0*/  LDC R24, c[0x0][0x658] ;  /* 0x00019600ff187b82 */ /* 0x000ee20000000800 */
[----:B------:R-:W-:Y:S01]  /*d2c0*/  IMAD.IADD R3, R5, 0x1, R3 ;  /* 0x0000000105037824 */ /* 0x000fe200078e0203 */
[----:B-----5:R-:W-:Y:S01]  /*d2d0*/  ISETP.NE.U32.AND P0, PT, R26, RZ, PT ;  /* 0x000000ff1a00720c */ /* 0x020fe20003f05070 */
[----:B------:R-:W-:Y:S01]  /*d2e0*/  FMUL R0, R0, UR4 ;  /* 0x0000000400007c20 */ /* 0x000fe20008400000 */
[----:B------:R-:W-:Y:S02]  /*d2f0*/  IMAD.MOV.U32 R5, RZ, RZ, -0x1 ;  /* 0xffffffffff057424 */ /* 0x000fe400078e00ff */
[----:B------:R-:W-:Y:S01]  /*d300*/  ISETP.NE.AND.EX P0, PT, R27, RZ, PT, P0 ;  /* 0x000000ff1b00720c */ /* 0x000fe20003f05300 */
[----:B------:R4:W2:Y:S01]  /*d310*/  F2I.U32.TRUNC.NTZ R15, R0 ;  /* 0x00000000000f7305 */ /* 0x0008a2000020f000 */
[----:B------:R-:W2:Y:S01]  /*d320*/  LDC R21, c[0x0][0x148] ;  /* 0x00005200ff157b82 */ /* 0x000ea20000000800 */
[----:B0-----:R-:W-:-:S02]  /*d330*/  SHF.R.U64 R12, R4, R6, R3 ;  /* 0x00000006040c7219 */ /* 0x001fc40000001203 */
[----:B------:R-:W-:-:S05]  /*d340*/  SHF.R.U32.HI R3, RZ, R6, R3 ;  /* 0x00000006ff037219 */ /* 0x000fca0000011603 */
[----:B------:R-:W0:Y:S01]  /*d350*/  LDC R18, c[0x0][0x600] ;  /* 0x00018000ff127b82 */ /* 0x000e220000000800 */
[-CC-:B-1----:R-:W-:Y:S02]  /*d360*/  SHF.R.U64 R10, R12, R8.reuse, R3.reuse ;  /* 0x000000080c0a7219 */ /* 0x182fe40000001203 */
[----:B------:R-:W-:-:S05]  /*d370*/  SHF.R.U32.HI R3, RZ, R8, R3 ;  /* 0x00000008ff037219 */ /* 0x000fca0000011603 */
[----:B------:R-:W1:Y:S01]  /*d380*/  LDC R28, c[0x0][0x648] ;  /* 0x00019200ff1c7b82 */ /* 0x000e620000000800 */
[-C--:B---3--:R-:W-:Y:S02]  /*d390*/  SHF.L.U32 R4, R5, R24.reuse, RZ ;  /* 0x0000001805047219 */ /* 0x088fe400000006ff */
[-CC-:B------:R-:W-:Y:S02]  /*d3a0*/  SHF.R.U64 R14, R10, R24.reuse, R3.reuse ;  /* 0x000000180a0e7219 */ /* 0x180fe40000001203 */
[----:B------:R-:W-:Y:S02]  /*d3b0*/  SHF.R.U32.HI R5, RZ, R24, R3 ;  /* 0x00000018ff057219 */ /* 0x000fe40000011603 */
[----:B------:R-:W-:Y:S01]  /*d3c0*/  LOP3.LUT R25, RZ, R4, RZ, 0x33, !PT ;  /* 0x00000004ff197212 */ /* 0x000fe200078e33ff */
[----:B------:R-:W3:Y:S01]  /*d3d0*/  LDC R29, c[0x0][0x638] ;  /* 0x00018e00ff1d7b82 */ /* 0x000ee20000000800 */
[----:B------:R-:W-:Y:S01]  /*d3e0*/  SHF.L.U32 R24, R7, R24, RZ ;  /* 0x0000001807187219 */ /* 0x000fe200000006ff */
[----:B------:R-:W-:-:S06]  /*d3f0*/  IMAD.MOV.U32 R4, RZ, RZ, R14 ;  /* 0x000000ffff047224 */ /* 0x000fcc00078e000e */
[----:B------:R-:W0:Y:S01]  /*d400*/  LDC R30, c[0x0][0x610] ;  /* 0x00018400ff1e7b82 */ /* 0x000e220000000800 */
[----:B----4-:R-:W-:Y:S05]  /*d410*/  @!P0 BRA `(.L_x_275) ;  /* 0x0000000000288947 */ /* 0x010fea0003800000 */
        /* <DEDUP_REMOVED lines=10> */
.L_x_275:
[----:B------:R-:W4:Y:S01]  /*d4c0*/  LDC R3, c[0x0][0x65c] ;  /* 0x00019700ff037b82 */ /* 0x000f220000000800 */
[----:B-1----:R-:W-:Y:S01]  /*d4d0*/  SHF.R.U64 R0, R4, R28, R5 ;  /* 0x0000001c04007219 */ /* 0x002fe20000001205 */
[----:B0-----:R-:W-:Y:S01]  /*d4e0*/  VIADD R7, R18, 0xffffffff ;  /* 0xffffffff12077836 */ /* 0x001fe20000000000 */
[----:B------:R-:W-:Y:S01]  /*d4f0*/  LOP3.LUT R5, R10, R25, RZ, 0xc0, !PT ;  /* 0x000000190a057212 */ /* 0x000fe200078ec0ff */
[----:B--2---:R-:W-:Y:S02]  /*d500*/  IMAD.MOV R15, RZ, RZ, -R15 ;  /* 0x000000ffff0f7224 */ /* 0x004fe400078e0a0f */
[----:B------:R-:W-:Y:S01]  /*d510*/  IMAD.MOV.U32 R4, RZ, RZ, 0x1 ;  /* 0x00000001ff047424 */ /* 0x000fe200078e00ff */
[----:B------:R-:W-:Y:S02]  /*d520*/  LOP3.LUT R12, R12, R7, RZ, 0xc0, !PT ;  /* 0x000000070c0c7212 */ /* 0x000fe400078ec0ff */
[----:B----4-:R-:W-:Y:S01]  /*d530*/  ISETP.NE.AND P0, PT, R3, 0x1, PT ;  /* 0x000000010300780c */ /* 0x010fe20003f05270 */
[----:B------:R-:W-:-:S02]  /*d540*/  IMAD.MOV R3, RZ, RZ, -R0 ;  /* 0x000000ffff037224 */ /* 0x000fc400078e0a00 */
[----:B------:R-:W-:Y:S02]  /*d550*/  IMAD R0, R24, R0, R5 ;  /* 0x0000000018007224 */ /* 0x000fe400078e0205 */
[----:B---3--:R-:W-:-:S04]  /*d560*/  IMAD R3, R3, R29, R14 ;  /* 0x0000001d03037224 */ /* 0x008fc800078e020e */
[----:B------:R-:W-:Y:S01]  /*d570*/  IMAD R5, R3, R18, R12 ;  /* 0x0000001203057224 */ /* 0x000fe200078e020c */
[----:B------:R-:W-:Y:S01]  /*d580*/  PRMT R3, R4, 0x7610, R3 ;  /* 0x0000761004037816 */ /* 0x000fe20000000003 */
[----:B------:R-:W-:Y:S02]  /*d590*/  IMAD.MOV.U32 R18, RZ, RZ, R13 ;  /* 0x000000ffff127224 */ /* 0x000fe400078e000d */
[----:B------:R-:W-:-:S04]  /*d5a0*/  @P0 IMAD R23, R21, R15, R20 ;  /* 0x0000000f15170224 */ /* 0x000fc800078e0214 */
[----:B------:R-:W-:-:S05]  /*d5b0*/  IMAD R0, R0, R30, R23 ;  /* 0x0000001e00007224 */ /* 0x000fca00078e0217 */
[----:B------:R-:W-:Y:S02]  /*d5c0*/  SEL R23, R5, R0, !P0 ;  /* 0x0000000005177207 */ /* 0x000fe40004000000 */
[----:B------:R-:W-:-:S07]  /*d5d0*/  SEL R0, R0, R5, !P0 ;  /* 0x0000000500007207 */ /* 0x000fce0004000000 */
.L_x_273:
[----:B------:R0:W-:Y:S01]  /*d5e0*/  STL [R1], R0 ;  /* 0x0000000001007387 */ /* 0x0001e20000100800 */
[----:B------:R-:W-:-:S13]  /*d5f0*/  LOP3.LUT P0, RZ, R3, 0xff, RZ, 0xc0, !PT ;  /* 0x000000ff03ff7812 */ /* 0x000fda000780c0ff */
[----:B0-----:R-:W-:Y:S05]  /*d600*/  @P0 BRA `(.L_x_276) ;  /* 0xffffff3c00000947 */ /* 0x001fea000383ffff */
[----:B------:R-:W-:Y:S05]  /*d610*/  EXIT ;  /* 0x000000000000794d */ /* 0x000fea0003800000 */
.L_x_7:
[----:B0-----:R-:W-:Y:S01]  /*d620*/  ULDC.64 UR4, c[0x0][0x650] ;  /* 0x0001940000047ab9 */ /* 0x001fe20000000a00 */
[----:B------:R-:W-:Y:S01]  /*d630*/  PRMT R8, RZ, 0x7610, R8 ;  /* 0x00007610ff087816 */ /* 0x000fe20000000008 */
[----:B------:R-:W-:Y:S01]  /*d640*/  IMAD.MOV.U32 R13, RZ, RZ, -0x1 ;  /* 0xffffffffff0d7424 */ /* 0x000fe200078e00ff */
[----:B------:R-:W-:Y:S01]  /*d650*/  ISETP.GE.U32.AND P0, PT, R22, UR4, PT ;  /* 0x0000000416007c0c */ /* 0x000fe2000bf06070 */
[----:B------:R-:W-:Y:S02]  /*d660*/  IMAD.MOV.U32 R16, RZ, RZ, -0x1 ;  /* 0xffffffffff107424 */ /* 0x000fe400078e00ff */
[----:B------:R-:W-:Y:S01]  /*d670*/  IMAD.MOV.U32 R6, RZ, RZ, -0x1 ;  /* 0xffffffffff067424 */ /* 0x000fe200078e00ff */
[----:B------:R-:W-:-:S13]  /*d680*/  ISETP.GE.U32.AND.EX P0, PT, R19, UR5, PT, P0 ;  /* 0x0000000513007c0c */ /* 0x000fda000bf06100 */
[----:B------:R-:W-:Y:S05]  /*d690*/  @P0 BRA `(.L_x_277) ;  /* 0x0000000400300947 */ /* 0x000fea0003800000 */
        /* <DEDUP_REMOVED lines=18> */
.L_x_278:
        /* <DEDUP_REMOVED lines=11> */
[----:B------:R-:W-:-:S03]  /*d870*/  IMAD R11, R11, R25, R6 ;  /* 0x000000190b0b7224 */ /* 0x000fc600078e0206 */
[----:B------:R-:W3:Y:S01]  /*d880*/  LDC R27, c[0x0][0x658] ;  /* 0x00019600ff1b7b82 */ /* 0x000ee20000000800 */
[----:B------:R-:W-:Y:S01]  /*d890*/  IMAD.IADD R9, R9, 0x1, R11 ;  /* 0x0000000109097824 */ /* 0x000fe200078e020b */
[----:B0-----:R-:W-:-:S04]  /*d8a0*/  ISETP.NE.U32.AND P0, PT, R28, RZ, PT ;  /* 0x000000ff1c00720c */ /* 0x001fc80003f05070 */
[----:B------:R-:W-:Y:S02]  /*d8b0*/  ISETP.NE.AND.EX P0, PT, R29, RZ, PT, P0 ;  /* 0x000000ff1d00720c */ /* 0x000fe40003f05300 */
[----:B------:R-:W0:Y:S01]  /*d8c0*/  LDC R16, c[0x0][0x600] ;  /* 0x00018000ff107b82 */ /* 0x000e220000000800 */
[-CC-:B-1----:R-:W-:Y:S01]  /*d8d0*/  SHF.R.U64 R14, R8, R10.reuse, R9.reuse ;  /* 0x0000000a080e7219 */ /* 0x182fe20000001209 */
[----:B------:R-:W-:Y:S01]  /*d8e0*/  IMAD.MOV.U32 R8, RZ, RZ, -0x1 ;  /* 0xffffffffff087424 */ /* 0x000fe200078e00ff */
[----:B------:R-:W-:-:S05]  /*d8f0*/  SHF.R.U32.HI R9, RZ, R10, R9 ;  /* 0x0000000aff097219 */ /* 0x000fca0000011609 */
[----:B------:R-:W1:Y:S01]  /*d900*/  LDC R18, c[0x0][0x648] ;  /* 0x00019200ff127b82 */ /* 0x000e620000000800 */
[-CC-:B--2---:R-:W-:Y:S02]  /*d910*/  SHF.R.U64 R21, R14, R12.reuse, R9.reuse ;  /* 0x0000000c0e157219 */ /* 0x184fe40000001209 */
[----:B------:R-:W-:-:S05]  /*d920*/  SHF.R.U32.HI R6, RZ, R12, R9 ;  /* 0x0000000cff067219 */ /* 0x000fca0000011609 */
[----:B------:R-:W2:Y:S01]  /*d930*/  LDC R24, c[0x0][0x638] ;  /* 0x00018e00ff187b82 */ /* 0x000ea20000000800 */
[-C--:B---3--:R-:W-:Y:S02]  /*d940*/  SHF.L.U32 R8, R8, R27.reuse, RZ ;  /* 0x0000001b08087219 */ /* 0x088fe400000006ff */
[-CC-:B------:R-:W-:Y:S02]  /*d950*/  SHF.R.U64 R23, R21, R27.reuse, R6.reuse ;  /* 0x0000001b15177219 */ /* 0x180fe40000001206 */
[----:B------:R-:W-:Y:S02]  /*d960*/  LOP3.LUT R30, RZ, R8, RZ, 0x33, !PT ;  /* 0x00000008ff1e7212 */ /* 0x000fe400078e33ff */
[----:B------:R-:W-:Y:S01]  /*d970*/  SHF.R.U32.HI R9, RZ, R27, R6 ;  /* 0x0000001bff097219 */ /* 0x000fe20000011606 */
[----:B------:R-:W3:Y:S01]  /*d980*/  LDC R25, c[0x0][0x610] ;  /* 0x00018400ff197b82 */ /* 0x000ee20000000800 */
[----:B------:R-:W-:Y:S01]  /*d990*/  IMAD.MOV.U32 R8, RZ, RZ, R23 ;  /* 0x000000ffff087224 */ /* 0x000fe200078e0017 */
[----:B------:R-:W-:Y:S06]  /*d9a0*/  @!P0 BRA `(.L_x_279) ;  /* 0x0000000000288947 */ /* 0x000fec0003800000 */
        /* <DEDUP_REMOVED lines=10> */
.L_x_279:
[----:B------:R-:W4:Y:S01]  /*da50*/  LDC R10, c[0x0][0x65c] ;  /* 0x00019700ff0a7b82 */ /* 0x000f220000000800 */
[----:B-1----:R-:W-:Y:S01]  /*da60*/  SHF.R.U64 R6, R8, R18, R9 ;  /* 0x0000001208067219 */ /* 0x002fe20000001209 */
[----:B0-----:R-:W-:Y:S01]  /*da70*/  VIADD R9, R16, 0xffffffff ;  /* 0xffffffff10097836 */ /* 0x001fe20000000000 */
[----:B------:R-:W-:Y:S02]  /*da80*/  SHF.L.U32 R26, R26, R27, RZ ;  /* 0x0000001b1a1a7219 */ /* 0x000fe400000006ff */
[----:B------:R-:W-:Y:S01]  /*da90*/  LOP3.LUT R5, R21, R30, RZ, 0xc0, !PT ;  /* 0x0000001e15057212 */ /* 0x000fe200078ec0ff */
[----:B------:R-:W-:-:S04]  /*daa0*/  IMAD.MOV R8, RZ, RZ, -R6 ;  /* 0x000000ffff087224 */ /* 0x000fc800078e0a06 */
[----:B------:R-:W-:Y:S01]  /*dab0*/  IMAD R6, R26, R6, R5 ;  /* 0x000000061a067224 */ /* 0x000fe200078e0205 */
[----:B------:R-:W-:Y:S02]  /*dac0*/  LOP3.LUT R5, R14, R9, RZ, 0xc0, !PT ;  /* 0x000000090e057212 */ /* 0x000fe400078ec0ff */
[----:B----4-:R-:W-:-:S13]  /*dad0*/  ISETP.NE.AND P0, PT, R10, 0x1, PT ;  /* 0x000000010a00780c */ /* 0x010fda0003f05270 */
[----:B------:R-:W-:Y:S02]  /*dae0*/  @P0 IMAD R3, R7, R20, R4 ;  /* 0x0000001407030224 */ /* 0x000fe400078e0204 */
[----:B--2---:R-:W-:Y:S02]  /*daf0*/  IMAD R4, R8, R24, R23 ;  /* 0x0000001808047224 */ /* 0x004fe400078e0217 */
[----:B---3--:R-:W-:Y:S02]  /*db00*/  IMAD R3, R6, R25, R3 ;  /* 0x0000001906037224 */ /* 0x008fe400078e0203 */
[----:B------:R-:W-:Y:S02]  /*db10*/  IMAD R4, R4, R16, R5 ;  /* 0x0000001004047224 */ /* 0x000fe400078e0205 */
[----:B------:R-:W-:Y:S02]  /*db20*/  IMAD.MOV.U32 R8, RZ, RZ, 0x1 ;  /* 0x00000001ff087424 */ /* 0x000fe400078e00ff */
[----:B------:R-:W-:Y:S01]  /*db30*/  IMAD.MOV.U32 R6, RZ, RZ, R17 ;  /* 0x000000ffff067224 */ /* 0x000fe200078e0011 */
[----:B------:R-:W-:-:S02]  /*db40*/  SEL R16, R4, R3, !P0 ;  /* 0x0000000304107207 */ /* 0x000fc40004000000 */
[----:B------:R-:W-:-:S07]  /*db50*/  SEL R13, R3, R4, !P0 ;  /* 0x00000004030d7207 */ /* 0x000fce0004000000 */
.L_x_277:
[----:B------:R-:W-:-:S08]  /*db60*/  NOP ;  /* 0x0000000000007918 */ /* 0x000fd00000000000 */
[----:B------:R-:W0:-:S00]  /*db70*/  USETMAXREG.DEALLOC.CTAPOOL 0x28 ;  /* 0x00000028000079c8 */ /* 0x000e0000080e0500 */
[----:B0-----:R-:W-:-:S13]  /*db80*/  ISETP.NE.AND P0, PT, R0, RZ, PT ;  /* 0x000000ff0000720c */ /* 0x001fda0003f05270 */
[----:B------:R-:W-:Y:S05]  /*db90*/  @P0 EXIT ;  /* 0x000000000000094d */ /* 0x000fea0003800000 */
[----:B------:R-:W-:Y:S01]  /*dba0*/  LOP3.LUT P0, RZ, R8, 0xff, RZ, 0xc0, !PT ;  /* 0x000000ff08ff7812 */ /* 0x000fe2000780c0ff */
[----:B------:R-:W-:Y:S02]  /*dbb0*/  IMAD.MOV.U32 R0, RZ, RZ, 0x1 ;  /* 0x00000001ff007424 */ /* 0x000fe400078e00ff */
[----:B------:R-:W-:-:S10]  /*dbc0*/  IMAD.MOV.U32 R11, RZ, RZ, RZ ;  /* 0x000000ffff0b7224 */ /* 0x000fd400078e00ff */
[----:B------:R-:W-:Y:S05]  /*dbd0*/  @!P0 BRA `(.L_x_280) ;  /* 0x0000000c004c8947 */ /* 0x000fea0003800000 */
[----:B------:R-:W0:Y:S01]  /*dbe0*/  LDC R0, c[0x0][0x28c] ;  /* 0x0000a300ff007b82 */ /* 0x000e220000000800 */
[----:B------:R-:W1:Y:S01]  /*dbf0*/  S2R R9, SR_CgaCtaId ;  /* 0x0000000000097919 */ /* 0x000e620000008800 */
[----:B------:R-:W-:Y:S01]  /*dc00*/  ULDC UR5, c[0x0][0x600] ;  /* 0x0001800000057ab9 */ /* 0x000fe20000000800 */
[----:B------:R-:W-:Y:S01]  /*dc10*/  ULDC UR4, c[0x0][0xc] ;  /* 0x0000030000047ab9 */ /* 0x000fe20000000800 */
[----:B------:R-:W-:Y:S01]  /*dc20*/  UIADD3 UR16, UR5, -0x1, URZ ;  /* 0xffffffff05107890 */ /* 0x000fe2000fffe03f */
[----:B------:R-:W-:Y:S01]  /*dc30*/  BSSY B0, `(.L_x_280) ;  /* 0x00000cd000007945 */ /* 0x000fe20003800000 */
[----:B------:R-:W-:Y:S01]  /*dc40*/  ULDC UR6, c[0x0][0x658] ;  /* 0x0001960000067ab9 */ /* 0x000fe20000000800 */
[----:B------:R-:W-:Y:S01]  /*dc50*/  ULDC UR5, c[0x0][0x10] ;  /* 0x0000040000057ab9 */ /* 0x000fe20000000800 */
[----:B------:R-:W-:Y:S01]  /*dc60*/  UMOV UR7, 0xffffffff ;  /* 0xffffffff00077882 */ /* 0x000fe20000000000 */
[----:B------:R-:W-:Y:S01]  /*dc70*/  UMOV UR8, 0x1 ;  /* 0x0000000100087882 */ /* 0x000fe20000000000 */
[----:B------:R-:W-:Y:S01]  /*dc80*/  UIMAD.WIDE.U32 UR4, UR4, UR5, URZ ;  /* 0x00000005040472a5 */ /* 0x000fe2000f8e003f */
[----:B------:R-:W-:Y:S01]  /*dc90*/  IMAD.MOV.U32 R12, RZ, RZ, 0x1 ;  /* 0x00000001ff0c7424 */ /* 0x000fe200078e00ff */
[----:B------:R-:W-:Y:S01]  /*dca0*/  USHF.L.U32 UR7, UR7, UR6, URZ ;  /* 0x0000000607077299 */ /* 0x000fe2000800063f */
[----:B------:R-:W-:Y:S01]  /*dcb0*/  IMAD.MOV.U32 R11, RZ, RZ, RZ ;  /* 0x000000ffff0b7224 */ /* 0x000fe200078e00ff */
[----:B------:R-:W-:-:S02]  /*dcc0*/  USHF.L.U32 UR18, UR8, UR6, URZ ;  /* 0x0000000608127299 */ /* 0x000fc4000800063f */
[----:B------:R-:W-:Y:S01]  /*dcd0*/  ULOP3.LUT UR17, URZ, UR7, URZ, 0x33, !UPT ;  /* 0x000000073f117292 */ /* 0x000fe2000f8e333f */
[----:B------:R-:W-:Y:S01]  /*dce0*/  ULDC UR6, c[0x0][0x14] ;  /* 0x0000050000067ab9 */ /* 0x000fe20000000800 */
[----:B------:R-:W-:Y:S01]  /*dcf0*/  ULDC.64 UR22, c[0x0][0x198] ;  /* 0x0000660000167ab9 */ /* 0x000fe20000000a00 */
[----:B------:R-:W-:Y:S02]  /*dd00*/  UIMAD.WIDE.U32 UR20, UR4, UR6, URZ ;  /* 0x00000006041472a5 */ /* 0x000fe4000f8e003f */
[----:B------:R-:W-:Y:S01]  /*dd10*/  UIMAD UR13, UR5, UR6, URZ ;  /* 0x00000006050d72a4 */ /* 0x000fe2000f8e023f */
[----:B0-----:R-:W-:-:S03]  /*dd20*/  VIADD R0, R0, 0x3f ;  /* 0x0000003f00007836 */ /* 0x001fc60000000000 */
[----:B------:R-:W-:Y:S02]  /*dd30*/  UIADD3 UR13, UR21, UR13, URZ ;  /* 0x0000000d150d7290 */ /* 0x000fe4000fffe03f */
[----:B------:R-:W-:-:S04]  /*dd40*/  SHF.R.S32.HI R3, RZ, 0x1f, R0 ;  /* 0x0000001fff037819 */ /* 0x000fc80000011400 */
[----:B------:R-:W-:Y:S01]  /*dd50*/  LEA.HI R8, R3, R0, RZ, 0x6 ;  /* 0x0000000003087211 */ /* 0x000fe200078f30ff */
[----:B------:R-:W-:Y:S01]  /*dd60*/  IMAD.MOV.U32 R0, RZ, RZ, 0x1 ;  /* 0x00000001ff007424 */ /* 0x000fe200078e00ff */
[----:B------:R-:W-:Y:S02]  /*dd70*/  LOP3.LUT R3, R2, 0x2, RZ, 0xfc, !PT ;  /* 0x0000000202037812 */ /* 0x000fe400078efcff */
[----:B------:R-:W-:Y:S02]  /*dd80*/  SHF.R.S32.HI R8, RZ, 0x6, R8 ;  /* 0x00000006ff087819 */ /* 0x000fe40000011408 */
[----:B-1----:R-:W-:-:S03]  /*dd90*/  LOP3.LUT R9, R9, 0x1, RZ, 0xc0, !PT ;  /* 0x0000000109097812 */ /* 0x002fc600078ec0ff */
[----:B------:R-:W-:-:S07]  /*dda0*/  VIADD R10, R8, 0x1 ;  /* 0x00000001080a7836 */ /* 0x000fce0000000000 */
.L_x_291:
[----:B------:R-:W-:-:S03]  /*ddb0*/  UMOV UR4, 0xffffffff ;  /* 0xffffffff00047882 */ /* 0x000fc60000000000 */
[----:B------:R-:W-:Y:S05]  /*ddc0*/  BRA.DIV UR4, `(.L_x_281) ;  /* 0x0000000e04947947 */ /* 0x000fea000b800000 */
[----:B------:R-:W-:-:S13]  /*ddd0*/  ELECT P6, URZ, PT ;  /* 0x00000000003f782f */ /* 0x000fda00038c0000 */
.L_x_301:
[----:B------:R-:W0:Y:S01]  /*dde0*/  LDC R4, c[0x0][0x28c] ;  /* 0x0000a300ff047b82 */ /* 0x000e220000000800 */
[----:B------:R-:W-:Y:S01]  /*ddf0*/  BSSY B1, `(.L_x_282) ;  /* 0x000003b000017945 */ /* 0x000fe20003800000 */
[----:B0-----:R-:W-:-:S13]  /*de00*/  ISETP.LT.OR P6, PT, R4, 0x1, !P6 ;  /* 0x000000010400780c */ /* 0x001fda00077c1670 */
[----:B------:R-:W-:Y:S05]  /*de10*/  @P6 BRA `(.L_x_283) ;  /* 0x0000000000e06947 */ /* 0x000fea0003800000 */
[----:B------:R-:W-:Y:S02]  /*de20*/  IMAD R16, R16, 0x2, R9 ;  /* 0x0000000210107824 */ /* 0x000fe400078e0209 */
[----:B------:R-:W-:Y:S02]  /*de30*/  IMAD R17, R13, 0x180, RZ ;  /* 0x000001800d117824 */ /* 0x000fe400078e02ff */
[----:B------:R-:W-:Y:S02]  /*de40*/  IMAD.MOV.U32 R18, RZ, RZ, RZ ;  /* 0x000000ffff127224 */ /* 0x000fe400078e00ff */
[----:B------:R-:W-:Y:S02]  /*de50*/  IMAD.MOV.U32 R4, RZ, RZ, R10 ;  /* 0x000000ffff047224 */ /* 0x000fe400078e000a */
[----:B------:R-:W-:Y:S02]  /*de60*/  IMAD.MOV.U32 R5, RZ, RZ, R0 ;  /* 0x000000ffff057224 */ /* 0x000fe400078e0000 */
[----:B------:R-:W-:-:S02]  /*de70*/  IMAD.MOV.U32 R14, RZ, RZ, R11 ;  /* 0x000000ffff0e7224 */ /* 0x000fc400078e000b */
[----:B------:R-:W-:-:S07]  /*de80*/  IMAD R15, R16, 0x30, RZ ;  /* 0x00000030100f7824 */ /* 0x000fce00078e02ff */
.L_x_286:
[----:B------:R-:W0:Y:S01]  /*de90*/  S2R R16, SR_CgaCtaId ;  /* 0x0000000000107919 */ /* 0x000e220000008800 */
[----:B------:R-:W-:Y:S01]  /*dea0*/  MOV R7, 0x400 ;  /* 0x0000040000077802 */ /* 0x000fe20000000f00 */
[----:B------:R-:W1:Y:S03]  /*deb0*/  S2R R13, SR_TID.X ;  /* 0x00000000000d7919 */ /* 0x000e660000002100 */
[----:B0-----:R-:W-:Y:S02]  /*dec0*/  LEA R21, R16, R7, 0x18 ;  /* 0x0000000710157211 */ /* 0x001fe400078ec0ff */
[----:B------:R-:W-:Y:S02]  /*ded0*/  SHF.L.U32 R7, R5, 0x1f, RZ ;  /* 0x0000001f05077819 */ /* 0x000fe400000006ff */
[----:B-1----:R-:W-:Y:S01]  /*dee0*/  LOP3.LUT P1, RZ, R13, 0x7f, RZ, 0xc0, !PT ;  /* 0x0000007f0dff7812 */ /* 0x002fe2000782c0ff */
[----:B------:R-:W-:-:S04]  /*def0*/  IMAD R16, R14, 0x8, R21 ;  /* 0x000000080e107824 */ /* 0x000fc800078e0215 */
[----:B------:R-:W0:Y:S08]  /*df00*/  SYNCS.PHASECHK.TRANS64.TRYWAIT P0, [R16+URZ+0x18], R7 ;  /* 0x00001807100075a7 */ /* 0x000e30000800017f */
[----:B------:R-:W1:Y:S01]  /*df10*/  @!P1 LDC R13, c[0x0][0x500] ;  /* 0x00014000ff0d9b82 */ /* 0x000e620000000800 */
[----:B0-----:R-:W-:Y:S05]  /*df20*/  @!P0 BRA `(.L_x_284) ;  /* 0x0000000c005c8947 */ /* 0x001fea0003800000 */
.L_x_302:
[----:B0-----:R-:W-:Y:S01]  /*df30*/  PRMT R7, R3, 0x9910, RZ ;  /* 0x0000991003077816 */ /* 0x001fe200000000ff */
[----:B-1----:R0:W-:Y:S03]  /*df40*/  @!P1 SYNCS.ARRIVE.TRANS64 RZ, [R16+URZ], R13 ;  /* 0x0000000d10ff99a7 */ /* 0x0021e6000800003f */
[----:B------:R-:W-:-:S13]  /*df50*/  ISETP.NE.AND P0, PT, R7, 0x2, PT ;  /* 0x000000020700780c */ /* 0x000fda0003f05270 */
[----:B0-----:R-:W-:Y:S05]  /*df60*/  @P0 BRA `(.L_x_285) ;  /* 0x0000000000040947 */ /* 0x001fea0003800000 */
[----:B------:R-:W-:Y:S01]  /*df70*/  BPT.TRAP 0x1 ;  /* 0x000000040000795c */ /* 0x000fe20000300000 */
.L_x_285:
[----:B------:R-:W-:Y:S01]  /*df80*/  IMAD R7, R14, 0x2, R9 ;  /* 0x000000020e077824 */ /* 0x000fe200078e0209 */
[----:B------:R-:W-:Y:S01]  /*df90*/  R2UR UR9, R16 ;  /* 0x00000000100972ca */ /* 0x000fe200000e0000 */
[--C-:B------:R-:W-:Y:S01]  /*dfa0*/  IMAD R13, R14, 0xc000, R21.reuse ;  /* 0x0000c0000e0d7824 */ /* 0x100fe200078e0215 */
[----:B------:R-:W-:Y:S01]  /*dfb0*/  UIADD3 UR4, UP0, UR22, 0xf0, URZ ;  /* 0x000000f016047890 */ /* 0x000fe2000ff1e03f */
[----:B------:R-:W-:Y:S01]  /*dfc0*/  IMAD R7, R7, 0xc00, RZ ;  /* 0x00000c0007077824 */ /* 0x000fe200078e02ff */
[----:B------:R-:W-:Y:S01]  /*dfd0*/  R2UR UR11, R17 ;  /* 0x00000000110b72ca */ /* 0x000fe200000e0000 */
[----:B------:R-:W-:Y:S01]  /*dfe0*/  VIADD R4, R4, 0xffffffff ;  /* 0xffffffff04047836 */ /* 0x000fe20000000000 */
[----:B------:R-:W-:Y:S01]  /*dff0*/  R2UR UR5, R13 ;  /* 0x000000000d0572ca */ /* 0x000fe200000e0000 */
[----:B------:R-:W-:Y:S01]  /*e000*/  IMAD R7, R7, 0x2, R21 ;  /* 0x0000000207077824 */ /* 0x000fe200078e0215 */
[----:B------:R-:W-:Y:S01]  /*e010*/  R2UR UR10, R18 ;  /* 0x00000000120a72ca */ /* 0x000fe200000e0000 */
[----:B------:R-:W-:Y:S01]  /*e020*/  UIADD3 UR24, UP1, UR22, 0x1f0, URZ ;  /* 0x000001f016187890 */ /* 0x000fe2000ff3e03f */
[----:B------:R-:W-:Y:S01]  /*e030*/  R2UR UR12, R6 ;  /* 0x00000000060c72ca */ /* 0x000fe200000e0000 */
[----:B------:R-:W-:Y:S01]  /*e040*/  VIADD R14, R14, 0x1 ;  /* 0x000000010e0e7836 */ /* 0x000fe20000000000 */
[----:B------:R-:W-:Y:S01]  /*e050*/  R2UR UR8, R7 ;  /* 0x00000000070872ca */ /* 0x000fe200000e0000 */
[----:B------:R-:W-:Y:S01]  /*e060*/  UIADD3.X UR25, URZ, UR23, URZ, UP1, !UPT ;  /* 0x000000173f197290 */ /* 0x000fe20008ffe43f */
[----:B------:R-:W-:Y:S01]  /*e070*/  R2UR UR19, R15 ;  /* 0x000000000f1372ca */ /* 0x000fe200000e0000 */
[----:B------:R-:W-:Y:S01]  /*e080*/  UMOV UR6, 0x0 ;  /* 0x0000000000067882 */ /* 0x000fe20000000000 */
[----:B------:R-:W-:Y:S01]  /*e090*/  ISETP.GT.AND P1, PT, R4, 0x1, PT ;  /* 0x000000010400780c */ /* 0x000fe20003f24270 */
[----:B------:R-:W-:Y:S01]  /*e0a0*/  UMOV UR7, 0x10000000 ;  /* 0x1000000000077882 */ /* 0x000fe20000000000 */
[----:B------:R-:W-:Y:S01]  /*e0b0*/  ISETP.NE.AND P0, PT, R14, 0x3, PT ;  /* 0x000000030e00780c */ /* 0x000fe20003f05270 */
[----:B------:R-:W-:Y:S01]  /*e0c0*/  UIADD3 UR14, UR5, 0x100, URZ ;  /* 0x00000100050e7890 */ /* 0x000fe2000fffe03f */
[----:B------:R-:W-:Y:S01]  /*e0d0*/  VIADD R18, R18, 0x40 ;  /* 0x0000004012127836 */ /* 0x000fe20000000000 */
[----:B------:R-:W-:Y:S01]  /*e0e0*/  UIADD3.X UR5, URZ, UR23, URZ, UP0, !UPT ;  /* 0x000000173f057290 */ /* 0x000fe200087fe43f */
[----:B------:R-:W-:Y:S01]  /*e0f0*/  SEL R16, RZ, 0x1, P0 ;  /* 0x00000001ff107807 */ /* 0x000fe20000000000 */
[----:B------:R-:W-:Y:S01]  /*e100*/  UMOV UR26, 0x30000 ;  /* 0x00030000001a7882 */ /* 0x000fe20000000000 */
[----:B------:R-:W-:Y:S01]  /*e110*/  SEL R14, R14, RZ, P0 ;  /* 0x000000ff0e0e7207 */ /* 0x000fe20000000000 */
[----:B------:R-:W-:Y:S01]  /*e120*/  UIADD3 UR15, UR8, 0x24100, URZ ;  /* 0x00024100080f7890 */ /* 0x000fe2000fffe03f */
[----:B------:R-:W-:-:S02]  /*e130*/  LOP3.LUT R5, R5, R16, RZ, 0x3c, !PT ;  /* 0x0000001005057212 */ /* 0x000fc400078e3cff */
[----:B------:R-:W-:Y:S02]  /*e140*/  UMOV UR8, UR14 ;  /* 0x0000000e00087c82 */ /* 0x000fe40008000000 */
[----:B------:R0:W-:Y:S02]  /*e150*/  UTMALDG.3D [UR8], [UR4], desc[UR6] ;  /* 0x00000608040075b4 */ /* 0x0001e40008011000 */
[----:B0-----:R-:W-:Y:S01]  /*e160*/  UMOV UR8, UR15 ;  /* 0x0000000f00087c82 */ /* 0x001fe20008000000 */
[----:B------:R-:W-:Y:S02]  /*e170*/  UMOV UR11, UR19 ;  /* 0x00000013000b7c82 */ /* 0x000fe40008000000 */
[----:B------:R0:W-:Y:S02]  /*e180*/  UTMALDG.3D.MULTICAST [UR8], [UR24], UR26, desc[UR6] ;  /* 0x00000608180073b4 */ /* 0x0001e4000801181a */
[----:B0-----:R-:W-:Y:S05]  /*e190*/  @P1 BRA `(.L_x_286) ;  /* 0xfffffffc003c1947 */ /* 0x001fea000383ffff */
.L_x_283:
[----:B------:R-:W-:Y:S05]  /*e1a0*/  BSYNC B1 ;  /* 0x0000000000017941 */ /* 0x000fea0003800000 */
.L_x_282:
[----:B------:R-:W-:Y:S01]  /*e1b0*/  LOP3.LUT P1, RZ, R12, 0xff, RZ, 0xc0, !PT ;  /* 0x000000ff0cff7812 */ /* 0x000fe2000782c0ff */
[C---:B------:R-:W-:Y:S01]  /*e1c0*/  IMAD.IADD R6, R8.reuse, 0x1, R11 ;  /* 0x0000000108067824 */ /* 0x040fe200078e020b */
[----:B------:R-:W-:Y:S01]  /*e1d0*/  ULDC.64 UR4, c[0x0][0x650] ;  /* 0x0001940000047ab9 */ /* 0x000fe20000000a00 */
[----:B------:R-:W-:Y:S01]  /*e1e0*/  ISETP.GE.U32.AND P2, PT, R8, 0x3, PT ;  /* 0x000000030800780c */ /* 0x000fe20003f46070 */
[----:B------:R-:W-:Y:S01]  /*e1f0*/  BSSY B1, `(.L_x_287) ;  /* 0x000006e000017945 */ /* 0x000fe20003800000 */
[----:B------:R-:W-:Y:S01]  /*e200*/  IMAD.MOV.U32 R13, RZ, RZ, -0x1 ;  /* 0xffffffffff0d7424 */ /* 0x000fe200078e00ff */
[----:B------:R-:W-:Y:S01]  /*e210*/  ISETP.GT.U32.AND P0, PT, R6, 0x2, PT ;  /* 0x000000020600780c */ /* 0x000fe20003f04070 */
[----:B------:R-:W-:Y:S01]  /*e220*/  IMAD.MOV.U32 R16, RZ, RZ, -0x1 ;  /* 0xffffffffff107424 */ /* 0x000fe200078e00ff */
[----:B------:R-:W-:Y:S02]  /*e230*/  PRMT R12, RZ, 0x7610, R12 ;  /* 0x00007610ff0c7816 */ /* 0x000fe4000000000c */
[----:B------:R-:W-:-:S03]  /*e240*/  ISETP.LT.U32.AND P0, PT, R8, 0x3, P0 ;  /* 0x000000030800780c */ /* 0x000fc60000701070 */
[----:B------:R-:W0:Y:S01]  /*e250*/  @P1 S2R R5, SR_CgaCtaId ;  /* 0x0000000000051919 */ /* 0x000e220000008800 */
[----:B------:R-:W-:-:S04]  /*e260*/  @P1 MOV R4, 0x400 ;  /* 0x0000040000041802 */ /* 0x000fc80000000f00 */
[----:B0-----:R-:W-:Y:S01]  /*e270*/  @P1 LEA R7, R5, R4, 0x18 ;  /* 0x0000000405071211 */ /* 0x001fe200078ec0ff */
[----:B------:R-:W-:-:S03]  /*e280*/  IMAD.WIDE.U32 R4, R6, -0x55555555, RZ ;  /* 0xaaaaaaab06047825 */ /* 0x000fc600078e00ff */
[----:B------:R0:W-:Y:S01]  /*e290*/  @P1 SYNCS.ARRIVE.TRANS64.A1T0 RZ, [R7+URZ+0x48], RZ ;  /* 0x000048ff07ff19a7 */ /* 0x0001e2000810003f */
[----:B------:R-:W-:Y:S02]  /*e2a0*/  IADD3 R22, P1, R22, UR20, RZ ;  /* 0x0000001416167c10 */ /* 0x000fe4000ff3e0ff */
[----:B------:R-:W-:Y:S02]  /*e2b0*/  PRMT R4, RZ, 0x7610, R4 ;  /* 0x00007610ff047816 */ /* 0x000fe40000000004 */
[----:B------:R-:W-:Y:S02]  /*e2c0*/  IADD3.X R19, R19, UR13, RZ, P1, !PT ;  /* 0x0000000d13137c10 */ /* 0x000fe40008ffe4ff */
[----:B0-----:R-:W-:Y:S02]  /*e2d0*/  SHF.R.U32.HI R7, RZ, 0x1, R5 ;  /* 0x00000001ff077819 */ /* 0x001fe40000011605 */
[----:B------:R-:W-:Y:S02]  /*e2e0*/  SEL R5, RZ, 0x1, !P0 ;  /* 0x00000001ff057807 */ /* 0x000fe40004000000 */
[----:B------:R-:W-:Y:S01]  /*e2f0*/  ISETP.GE.U32.AND P0, PT, R22, UR4, PT ;  /* 0x0000000416007c0c */ /* 0x000fe2000bf06070 */
[----:B------:R-:W-:Y:S01]  /*e300*/  IMAD R11, R7, -0x3, R6 ;  /* 0xfffffffd070b7824 */ /* 0x000fe200078e0206 */
[----:B------:R-:W-:Y:S01]  /*e310*/  LOP3.LUT R0, R0, R5, RZ, 0x3c, !PT ;  /* 0x0000000500007212 */ /* 0x000fe200078e3cff */
[----:B------:R-:W-:Y:S01]  /*e320*/  IMAD.MOV.U32 R6, RZ, RZ, -0x1 ;  /* 0xffffffffff067424 */ /* 0x000fe200078e00ff */
[----:B------:R-:W-:-:S02]  /*e330*/  ISETP.GE.U32.AND.EX P0, PT, R19, UR5, PT, P0 ;  /* 0x0000000513007c0c */ /* 0x000fc4000bf06100 */
[----:B------:R-:W-:-:S11]  /*e340*/  @P2 LOP3.LUT R0, R0, 0x1, R7, 0x78, !PT ;  /* 0x0000000100002812 */ /* 0x000fd600078e7807 */
[----:B------:R-:W-:Y:S05]  /*e350*/  @P0 BRA `(.L_x_288) ;  /* 0x00000004005c0947 */ /* 0x000fea0003800000 */
[----:B------:R-:W0:Y:S01]  /*e360*/  S2R R15, SR_CTAID.X ;  /* 0x00000000000f7919 */ /* 0x000e220000002500 */
[----:B------:R-:W-:Y:S01]  /*e370*/  ULDC.64 UR4, c[0x0][0x628] ;  /* 0x00018a0000047ab9 */ /* 0x000fe20000000a00 */
[----:B------:R-:W1:Y:S01]  /*e380*/  LDC R16, c[0x0][0x144] ;  /* 0x00005100ff107b82 */ /* 0x000e620000000800 */
[----:B------:R-:W-:Y:S01]  /*e390*/  ISETP.NE.U32.AND P0, PT, RZ, UR4, PT ;  /* 0x00000004ff007c0c */ /* 0x000fe2000bf05070 */
[----:B------:R-:W2:Y:S01]  /*e3a0*/  S2R R13, SR_CTAID.Y ;  /* 0x00000000000d7919 */ /* 0x000ea20000002600 */
[----:B------:R-:W-:Y:S01]  /*e3b0*/  ULDC UR7, c[0x0][0x630] ;  /* 0x00018c0000077ab9 */ /* 0x000fe20000000800 */
[----:B------:R-:W-:Y:S01]  /*e3c0*/  ULDC UR8, c[0x0][0x150] ;  /* 0x0000540000087ab9 */ /* 0x000fe20000000800 */
[----:B------:R-:W-:Y:S01]  /*e3d0*/  ISETP.NE.AND.EX P0, PT, RZ, UR5, PT, P0 ;  /* 0x00000005ff007c0c */ /* 0x000fe2000bf05300 */
[----:B------:R-:W-:Y:S02]  /*e3e0*/  IMAD.MOV.U32 R4, RZ, RZ, R22 ;  /* 0x000000ffff047224 */ /* 0x000fe400078e0016 */
[----:B------:R-:W-:Y:S01]  /*e3f0*/  IMAD.MOV.U32 R5, RZ, RZ, R19 ;  /* 0x000000ffff057224 */ /* 0x000fe200078e0013 */
[----:B0-----:R-:W-:-:S09]  /*e400*/  I2FP.F32.U32 R18, R15 ;  /* 0x0000000f00127245 */ /* 0x001fd20000201000 */
[----:B------:R-:W-:Y:S05]  /*e410*/  @!P0 BRA `(.L_x_289) ;  /* 0x0000000000288947 */ /* 0x000fea0003800000 */
[----:B------:R-:W-:Y:S02]  /*e420*/  ULDC UR6, c[0x0][0x634] ;  /* 0x00018d0000067ab9 */ /* 0x000fe40000000800 */
[----:B------:R-:W-:-:S05]  /*e430*/  IADD3 R5, P0, R22, UR6, RZ ;  /* 0x0000000616057c10 */ /* 0x000fca000ff1e0ff */
[----:B------:R-:W-:-:S04]  /*e440*/  IMAD.X R17, RZ, RZ, R19, P0 ;  /* 0x000000ffff117224 */ /* 0x000fc800000e0613 */
[----:B------:R-:W-:-:S04]  /*e450*/  IMAD.WIDE.U32 R6, R17, UR4, RZ ;  /* 0x0000000411067c25 */ /* 0x000fc8000f8e00ff */
[----:B------:R-:W-:-:S04]  /*e460*/  IMAD.WIDE.U32 R6, P0, R5, UR5, R6 ;  /* 0x0000000505067c25 */ /* 0x000fc8000f800006 */
[----:B------:R-:W-:-:S04]  /*e470*/  IMAD.WIDE.U32 R4, R5, UR4, RZ ;  /* 0x0000000405047c25 */ /* 0x000fc8000f8e00ff */
[----:B------:R-:W-:Y:S01]  /*e480*/  IMAD.MOV.U32 R4, RZ, RZ, R7 ;  /* 0x000000ffff047224 */ /* 0x000fe200078e0007 */
[----:B------:R-:W-:Y:S01]  /*e490*/  IADD3 RZ, P1, R5, R6, RZ ;  /* 0x0000000605ff7210 */ /* 0x000fe20007f3e0ff */
[----:B------:R-:W-:-:S04]  /*e4a0*/  IMAD.X R5, RZ, RZ, RZ, P0 ;  /* 0x000000ffff057224 */ /* 0x000fc800000e06ff */
[----:B------:R-:W-:-:S08]  /*e4b0*/  IMAD.WIDE.U32.X R4, R17, UR5, R4, P1 ;  /* 0x0000000511047c25 */ /* 0x000fd000088e0404 */
.L_x_289:
[----:B------:R-:W-:Y:S01]  /*e4c0*/  FMUL R18, R18, UR8 ;  /* 0x0000000812127c20 */ /* 0x000fe20008400000 */
[--C-:B------:R-:W-:Y:S01]  /*e4d0*/  SHF.R.U64 R14, R4, UR7, R5.reuse ;  /* 0x00000007040e7c19 */ /* 0x100fe20008001205 */
[----:B------:R-:W-:Y:S01]  /*e4e0*/  ULDC.64 UR4, c[0x0][0x620] ;  /* 0x0001880000047ab9 */ /* 0x000fe20000000a00 */
[----:B------:R-:W-:Y:S01]  /*e4f0*/  SHF.R.U32.HI R4, RZ, UR7, R5 ;  /* 0x00000007ff047c19 */ /* 0x000fe20008011605 */
[----:B------:R-:W-:Y:S01]  /*e500*/  IMAD.MOV.U32 R5, RZ, RZ, R19 ;  /* 0x000000ffff057224 */ /* 0x000fe200078e0013 */
[----:B------:R-:W-:Y:S01]  /*e510*/  IADD3 R17, P0, RZ, -R14, RZ ;  /* 0x8000000eff117210 */ /* 0x000fe20007f1e0ff */
[----:B------:R-:W0:Y:S01]  /*e520*/  F2I.U32.TRUNC.NTZ R18, R18 ;  /* 0x0000001200127305 */ /* 0x000e22000020f000 */
[----:B------:R-:W-:-:S03]  /*e530*/  ULDC.64 UR6, c[0x0][0x640] ;  /* 0x0001900000067ab9 */ /* 0x000fc60000000a00 */
[----:B------:R-:W-:Y:S01]  /*e540*/  IMAD.X R4, RZ, RZ, ~R4, P0 ;  /* 0x000000ffff047224 */ /* 0x000fe200000e0e04 */
[----:B------:R-:W-:-:S03]  /*e550*/  ISETP.NE.U32.AND P0, PT, RZ, UR6, PT ;  /* 0x00000006ff007c0c */ /* 0x000fc6000bf05070 */
[----:B------:R-:W-:Y:S01]  /*e560*/  IMAD R4, R4, UR4, RZ ;  /* 0x0000000404047c24 */ /* 0x000fe2000f8e02ff */
[----:B------:R-:W-:-:S03]  /*e570*/  ISETP.NE.AND.EX P0, PT, RZ, UR7, PT, P0 ;  /* 0x00000007ff007c0c */ /* 0x000fc6000bf05300 */
[C---:B------:R-:W-:Y:S01]  /*e580*/  IMAD R7, R17.reuse, UR5, R4 ;  /* 0x0000000511077c24 */ /* 0x040fe2000f8e0204 */
[----:B------:R-:W-:Y:S01]  /*e590*/  ULDC UR5, c[0x0][0x154] ;  /* 0x0000550000057ab9 */ /* 0x000fe20000000800 */
[----:B------:R-:W-:Y:S02]  /*e5a0*/  IMAD.MOV.U32 R4, RZ, RZ, R22 ;  /* 0x000000ffff047224 */ /* 0x000fe400078e0016 */
[----:B0-----:R-:W-:Y:S02]  /*e5b0*/  IMAD.MOV R6, RZ, RZ, -R18 ;  /* 0x000000ffff067224 */ /* 0x001fe400078e0a12 */
[----:B------:R-:W-:Y:S01]  /*e5c0*/  IMAD.WIDE.U32 R4, R17, UR4, R4 ;  /* 0x0000000411047c25 */ /* 0x000fe2000f8e0004 */
[----:B------:R-:W-:-:S03]  /*e5d0*/  ULDC UR4, c[0x0][0x618] ;  /* 0x0001860000047ab9 */ /* 0x000fc60000000800 */
[----:B-1----:R-:W-:Y:S01]  /*e5e0*/  IMAD R15, R16, R6, R15 ;  /* 0x00000006100f7224 */ /* 0x002fe200078e020f */
[----:B--2---:R-:W-:Y:S01]  /*e5f0*/  I2FP.F32.U32 R6, R13 ;  /* 0x0000000d00067245 */ /* 0x004fe20000201000 */
[----:B------:R-:W0:Y:S01]  /*e600*/  LDC R16, c[0x0][0x148] ;  /* 0x00005200ff107b82 */ /* 0x000e220000000800 */
[----:B------:R-:W-:-:S03]  /*e610*/  IMAD.IADD R5, R5, 0x1, R7 ;  /* 0x0000000105057824 */ /* 0x000fc600078e0207 */
[----:B------:R-:W-:Y:S02]  /*e620*/  FMUL R6, R6, UR5 ;  /* 0x0000000506067c20 */ /* 0x000fe40008400000 */
[--C-:B------:R-:W-:Y:S02]  /*e630*/  SHF.R.U64 R17, R4, UR4, R5.reuse ;  /* 0x0000000404117c19 */ /* 0x100fe40008001205 */
[----:B------:R-:W-:Y:S01]  /*e640*/  SHF.R.U32.HI R4, RZ, UR4, R5 ;  /* 0x00000004ff047c19 */ /* 0x000fe20008011605 */
[----:B------:R1:W2:Y:S01]  /*e650*/  F2I.U32.TRUNC.NTZ R21, R6 ;  /* 0x0000000600157305 */ /* 0x0002a2000020f000 */
[----:B------:R-:W-:Y:S02]  /*e660*/  ULDC UR4, c[0x0][0x608] ;  /* 0x0001820000047ab9 */ /* 0x000fe40000000800 */
[--C-:B------:R-:W-:Y:S02]  /*e670*/  SHF.R.U64 R20, R17, UR4, R4.reuse ;  /* 0x0000000411147c19 */ /* 0x100fe40008001204 */
[----:B------:R-:W-:Y:S01]  /*e680*/  SHF.R.U32.HI R5, RZ, UR4, R4 ;  /* 0x00000004ff057c19 */ /* 0x000fe20008011604 */
[----:B------:R-:W-:-:S03]  /*e690*/  ULDC UR4, c[0x0][0x658] ;  /* 0x0001960000047ab9 */ /* 0x000fc60000000800 */
[--C-:B------:R-:W-:Y:S02]  /*e6a0*/  SHF.R.U64 R18, R20, UR4, R5.reuse ;  /* 0x0000000414127c19 */ /* 0x100fe40008001205 */
[----:B------:R-:W-:-:S03]  /*e6b0*/  SHF.R.U32.HI R23, RZ, UR4, R5 ;  /* 0x00000004ff177c19 */ /* 0x000fc60008011605 */
[----:B------:R-:W-:Y:S02]  /*e6c0*/  IMAD.MOV.U32 R4, RZ, RZ, R18 ;  /* 0x000000ffff047224 */ /* 0x000fe400078e0012 */
[----:B------:R-:W-:Y:S01]  /*e6d0*/  IMAD.MOV.U32 R5, RZ, RZ, R23 ;  /* 0x000000ffff057224 */ /* 0x000fe200078e0017 */
[----:B-12---:R-:W-:Y:S06]  /*e6e0*/  @!P0 BRA `(.L_x_290) ;  /* 0x0000000000288947 */ /* 0x006fec0003800000 */
        /* <DEDUP_REMOVED lines=10> */
.L_x_290:
[----:B------:R-:W1:Y:S01]  /*e790*/  LDC R6, c[0x0][0x65c] ;  /* 0x00019700ff067b82 */ /* 0x000e620000000800 */
[----:B------:R-:W-:Y:S01]  /*e7a0*/  ULDC UR4, c[0x0][0x648] ;  /* 0x0001920000047ab9 */ /* 0x000fe20000000800 */
[----:B------:R-:W-:Y:S01]  /*e7b0*/  LOP3.LUT R20, R20, UR17, RZ, 0xc0, !PT ;  /* 0x0000001114147c12 */ /* 0x000fe2000f8ec0ff */
[----:B------:R-:W-:Y:S01]  /*e7c0*/  IMAD.MOV R21, RZ, RZ, -R21 ;  /* 0x000000ffff157224 */ /* 0x000fe200078e0a15 */
[----:B------:R-:W-:Y:S01]  /*e7d0*/  SHF.R.U64 R5, R4, UR4, R5 ;  /* 0x0000000404057c19 */ /* 0x000fe20008001205 */
[----:B------:R-:W-:Y:S01]  /*e7e0*/  ULDC UR4, c[0x0][0x638] ;  /* 0x00018e0000047ab9 */ /* 0x000fe20000000800 */
[----:B------:R-:W-:Y:S01]  /*e7f0*/  LOP3.LUT R17, R17, UR16, RZ, 0xc0, !PT ;  /* 0x0000001011117c12 */ /* 0x000fe2000f8ec0ff */
[----:B------:R-:W-:Y:S01]  /*e800*/  ULDC UR5, c[0x0][0x610] ;  /* 0x0001840000057ab9 */ /* 0x000fe20000000800 */
[----:B------:R-:W-:Y:S02]  /*e810*/  IMAD.MOV.U32 R4, RZ, RZ, 0x1 ;  /* 0x00000001ff047424 */ /* 0x000fe400078e00ff */
[----:B------:R-:W-:-:S02]  /*e820*/  IMAD.MOV R7, RZ, RZ, -R5 ;  /* 0x000000ffff077224 */ /* 0x000fc400078e0a05 */
[----:B------:R-:W-:Y:S02]  /*e830*/  IMAD R20, R5, UR18, R20 ;  /* 0x0000001205147c24 */ /* 0x000fe4000f8e0214 */
[----:B------:R-:W-:Y:S01]  /*e840*/  IMAD R18, R7, UR4, R18 ;  /* 0x0000000407127c24 */ /* 0x000fe2000f8e0212 */
[----:B------:R-:W-:-:S03]  /*e850*/  ULDC UR4, c[0x0][0x600] ;  /* 0x0001800000047ab9 */ /* 0x000fc60000000800 */
[----:B------:R-:W-:Y:S01]  /*e860*/  IMAD R18, R18, UR4, R17 ;  /* 0x0000000412127c24 */ /* 0x000fe2000f8e0211 */
[----:B-1----:R-:W-:Y:S01]  /*e870*/  ISETP.NE.AND P0, PT, R6, 0x1, PT ;  /* 0x000000010600780c */ /* 0x002fe20003f05270 */
[----:B------:R-:W-:-:S12]  /*e880*/  IMAD.MOV.U32 R6, RZ, RZ, R14 ;  /* 0x000000ffff067224 */ /* 0x000fd800078e000e */
[----:B0-----:R-:W-:-:S04]  /*e890*/  @P0 IMAD R15, R16, R21, R13 ;  /* 0x00000015100f0224 */ /* 0x001fc800078e020d */
[----:B------:R-:W-:-:S05]  /*e8a0*/  IMAD R15, R20, UR5, R15 ;  /* 0x00000005140f7c24 */ /* 0x000fca000f8e020f */
[----:B------:R-:W-:Y:S02]  /*e8b0*/  SEL R16, R18, R15, !P0 ;  /* 0x0000000f12107207 */ /* 0x000fe40004000000 */
[----:B------:R-:W-:-:S07]  /*e8c0*/  SEL R13, R15, R18, !P0 ;  /* 0x000000120f0d7207 */ /* 0x000fce0004000000 */
.L_x_288:
[----:B------:R-:W-:Y:S05]  /*e8d0*/  BSYNC B1 ;  /* 0x0000000000017941 */ /* 0x000fea0003800000 */
.L_x_287:
[----:B------:R-:W-:-:S13]  /*e8e0*/  LOP3.LUT P0, RZ, R4, 0xff, RZ, 0xc0, !PT ;  /* 0x000000ff04ff7812 */ /* 0x000fda000780c0ff */
[----:B------:R-:W-:Y:S05]  /*e8f0*/  @P0 BRA `(.L_x_291) ;  /* 0xfffffff4002c0947 */ /* 0x000fea000383ffff */
[----:B------:R-:W-:Y:S05]  /*e900*/  BSYNC B0 ;  /* 0x0000000000007941 */ /* 0x000fea0003800000 */
.L_x_280:
[----:B------:R-:W-:-:S03]  /*e910*/  UMOV UR4, 0xffffffff ;  /* 0xffffffff00047882 */ /* 0x000fc60000000000 */
[----:B------:R-:W-:Y:S05]  /*e920*/  BRA.DIV UR4, `(.L_x_292) ;  /* 0x0000000204f07947 */ /* 0x000fea000b800000 */
[----:B------:R-:W-:-:S13]  /*e930*/  ELECT P6, URZ, PT ;  /* 0x00000000003f782f */ /* 0x000fda00038c0000 */
.L_x_305:
[----:B------:R-:W-:Y:S04]  /*e940*/  BSSY B0, `(.L_x_293) ;  /* 0x0000022000007945 */ /* 0x000fe80003800000 */
[----:B------:R-:W-:Y:S05]  /*e950*/  @!P6 BRA `(.L_x_294) ;  /* 0x000000000080e947 */ /* 0x000fea0003800000 */
[----:B------:R-:W-:-:S04]  /*e960*/  LOP3.LUT R2, R2, 0x2, RZ, 0xfc, !PT ;  /* 0x0000000202027812 */ /* 0x000fc800078efcff */
[----:B------:R-:W-:-:S13]  /*e970*/  ISETP.NE.AND P0, PT, R2, 0x3, PT ;  /* 0x000000030200780c */ /* 0x000fda0003f05270 */
[----:B------:R-:W-:Y:S05]  /*e980*/  @!P0 BRA `(.L_x_295) ;  /* 0x0000000000048947 */ /* 0x000fea0003800000 */
[----:B------:R-:W-:Y:S01]  /*e990*/  BPT.TRAP 0x1 ;  /* 0x000000040000795c */ /* 0x000fe20000300000 */
.L_x_295:
[----:B------:R-:W0:Y:S01]  /*e9a0*/  S2R R3, SR_CgaCtaId ;  /* 0x0000000000037919 */ /* 0x000e220000008800 */
[----:B------:R-:W-:Y:S02]  /*e9b0*/  MOV R2, 0x400 ;  /* 0x0000040000027802 */ /* 0x000fe40000000f00 */
[----:B------:R-:W-:Y:S02]  /*e9c0*/  SHF.L.U32 R4, R0, 0x1f, RZ ;  /* 0x0000001f00047819 */ /* 0x000fe400000006ff */
[----:B0-----:R-:W-:-:S05]  /*e9d0*/  LEA R2, R3, R2, 0x18 ;  /* 0x0000000203027211 */ /* 0x001fca00078ec0ff */
[----:B------:R-:W-:-:S04]  /*e9e0*/  VIADD R2, R2, 0x18 ;  /* 0x0000001802027836 */ /* 0x000fc80000000000 */
[C---:B------:R-:W-:Y:S02]  /*e9f0*/  IMAD R7, R11.reuse, 0x8, R2 ;  /* 0x000000080b077824 */ /* 0x040fe400078e0202 */
[----:B------:R-:W-:Y:S02]  /*ea00*/  VIADD R11, R11, 0x1 ;  /* 0x000000010b0b7836 */ /* 0x000fe40000000000 */
[----:B------:R-:W0:Y:S03]  /*ea10*/  SYNCS.PHASECHK.TRANS64.TRYWAIT P0, [R7+URZ], R4 ;  /* 0x00000004070075a7 */ /* 0x000e26000800017f */
[----:B------:R-:W-:-:S04]  /*ea20*/  ISETP.NE.AND P1, PT, R11, 0x3, PT ;  /* 0x000000030b00780c */ /* 0x000fc80003f25270 */
[----:B------:R-:W-:Y:S02]  /*ea30*/  SEL R3, RZ, 0x1, P1 ;  /* 0x00000001ff037807 */ /* 0x000fe40000800000 */
[----:B------:R-:W-:Y:S02]  /*ea40*/  SEL R11, R11, RZ, P1 ;  /* 0x000000ff0b0b7207 */ /* 0x000fe40000800000 */
[----:B------:R-:W-:-:S03]  /*ea50*/  LOP3.LUT R9, R0, R3, RZ, 0x3c, !PT ;  /* 0x0000000300097212 */ /* 0x000fc600078e3cff */
[----:B------:R-:W-:Y:S01]  /*ea60*/  IMAD R6, R11, 0x8, R2 ;  /* 0x000000080b067824 */ /* 0x000fe200078e0202 */
[----:B------:R-:W-:Y:S01]  /*ea70*/  SHF.L.U32 R5, R9, 0x1f, RZ ;  /* 0x0000001f09057819 */ /* 0x000fe200000006ff */
[----:B0-----:R-:W-:Y:S06]  /*ea80*/  @!P0 BRA `(.L_x_296) ;  /* 0x0000000000b88947 */ /* 0x001fec0003800000 */
.L_x_306:
[----:B------:R-:W1:Y:S01]  /*ea90*/  SYNCS.PHASECHK.TRANS64.TRYWAIT P0, [R6+URZ], R5 ;  /* 0x00000005060075a7 */ /* 0x000e62000800017f */
[----:B------:R-:W-:-:S05]  /*eaa0*/  VIADD R0, R11, 0x1 ;  /* 0x000000010b007836 */ /* 0x000fca0000000000 */
[----:B------:R-:W-:-:S04]  /*eab0*/  ISETP.NE.AND P1, PT, R0, 0x3, PT ;  /* 0x000000030000780c */ /* 0x000fc80003f25270 */
[----:B0-----:R-:W-:Y:S02]  /*eac0*/  SEL R4, RZ, 0x1, P1 ;  /* 0x00000001ff047807 */ /* 0x001fe40000800000 */
[----:B------:R-:W-:Y:S02]  /*ead0*/  SEL R3, R0, RZ, P1 ;  /* 0x000000ff00037207 */ /* 0x000fe40000800000 */
[----:B------:R-:W-:Y:S01]  /*eae0*/  LOP3.LUT R0, R9, R4, RZ, 0x3c, !PT ;  /* 0x0000000409007212 */ /* 0x000fe200078e3cff */
[----:B-1----:R-:W-:Y:S06]  /*eaf0*/  @!P0 BRA `(.L_x_297) ;  /* 0x0000000000b08947 */ /* 0x002fec0003800000 */
.L_x_307:
[----:B------:R-:W-:Y:S01]  /*eb00*/  IMAD R3, R3, 0x8, R2 ;  /* 0x0000000803037824 */ /* 0x000fe200078e0202 */
[----:B------:R-:W-:-:S07]  /*eb10*/  SHF.L.U32 R0, R0, 0x1f, RZ ;  /* 0x0000001f00007819 */ /* 0x000fce00000006ff */
.L_x_298:
[----:B-1----:R1:W2:Y:S02]  /*eb20*/  SYNCS.PHASECHK.TRANS64.TRYWAIT P0, [R3+URZ], R0 ;  /* 0x00000000030075a7 */ /* 0x0022a4000800017f */
[----:B--2---:R-:W-:Y:S05]  /*eb30*/  @!P0 NANOSLEEP.SYNCS 0x989680 ;  /* 0x009896800000895d */ /* 0x004fea0003900000 */
[----:B------:R-:W2:Y:S02]  /*eb40*/  @!P0 SYNCS.PHASECHK.TRANS64 P0, [R3+URZ], R0 ;  /* 0x00000000030085a7 */ /* 0x000ea4000800007f */
[----:B--2---:R-:W-:Y:S05]  /*eb50*/  @!P0 BRA `(.L_x_298) ;  /* 0xfffffffc00f08947 */ /* 0x004fea000383ffff */
.L_x_294:
[----:B------:R-:W-:Y:S05]  /*eb60*/  BSYNC B0 ;  /* 0x0000000000007941 */ /* 0x000fea0003800000 */
.L_x_293:
[----:B------:R-:W-:Y:S05]  /*eb70*/  EXIT ;  /* 0x000000000000794d */ /* 0x000fea0003800000 */
.L_x_21:
[----:B---3--:R3:W4:Y:S02]  /*eb80*/  SYNCS.PHASECHK.TRANS64.TRYWAIT P1, [R3+URZ], R0 ;  /* 0x00000000030075a7 */ /* 0x008724000802017f */
[----:B----4-:R-:W-:Y:S05]  /*eb90*/  @!P1 NANOSLEEP.SYNCS 0x989680 ;  /* 0x009896800000995d */ /* 0x010fea0003900000 */
[----:B------:R-:W4:Y:S02]  /*eba0*/  @!P1 SYNCS.PHASECHK.TRANS64 P1, [R3+URZ], R0 ;  /* 0x00000000030095a7 */ /* 0x000f24000802007f */
[----:B----4-:R-:W-:Y:S05]  /*ebb0*/  @!P1 BRA `(.L_x_21) ;  /* 0xfffffffc00f09947 */ /* 0x010fea000383ffff */
[----:B------:R-:W-:Y:S05]  /*ebc0*/  BRA `(.L_x_20) ;  /* 0xffffff28005c7947 */ /* 0x000fea000383ffff */
.L_x_26:
[----:B-1----:R1:W2:Y:S02]  /*ebd0*/  SYNCS.PHASECHK.TRANS64.TRYWAIT P1, [R5+URZ], R4 ;  /* 0x00000004050075a7 */ /* 0x0022a4000802017f */
[----:B--2---:R-:W-:Y:S05]  /*ebe0*/  @!P1 NANOSLEEP.SYNCS 0x989680 ;  /* 0x009896800000995d */ /* 0x004fea0003900000 */
[----:B------:R-:W2:Y:S02]  /*ebf0*/  @!P1 SYNCS.PHASECHK.TRANS64 P1, [R5+URZ], R4 ;  /* 0x00000004050095a7 */ /* 0x000ea4000802007f */
[----:B--2---:R-:W-:Y:S05]  /*ec00*/  @!P1 BRA `(.L_x_26) ;  /* 0xfffffffc00f09947 */ /* 0x004fea000383ffff */
[----:B------:R-:W-:Y:S05]  /*ec10*/  BRA `(.L_x_25) ;  /* 0xffffff2c00ec7947 */ /* 0x000fea000383ffff */
.L_x_281:
[----:B------:R-:W-:Y:S01]  /*ec20*/  BSSY B1, `(.L_x_299) ;  /* 0x0000006000017945 */ /* 0x000fe20003800000 */
[----:B------:R-:W-:-:S07]  /*ec30*/  IMAD.MOV.U32 R15, RZ, RZ, -0x1 ;  /* 0xffffffffff0f7424 */ /* 0x000fce00078e00ff */
[----:B------:R-:W-:Y:S05]  /*ec40*/  WARPSYNC.COLLECTIVE R15, `(.L_x_300) ;  /* 0x000000000f0c7348 */ /* 0x000fea0003c00000 */
[----:B------:R-:W-:Y:S02]  /*ec50*/  ELECT P6, UR62, PT ;  /* 0x00000000003e782f */ /* 0x000fe400038c0000 */
[----:B------:R-:W-:Y:S01]  /*ec60*/  MOV R14, UR62 ;  /* 0x0000003e000e7c02 */ /* 0x000fe20008000f00 */
[----:B------:R-:W-:Y:S10]  /*ec70*/  ENDCOLLECTIVE ;  /* 0x000000000000791b */ /* 0x000ff40003800000 */
.L_x_300:
[----:B------:R-:W-:Y:S05]  /*ec80*/  BSYNC B1 ;  /* 0x0000000000017941 */ /* 0x000fea0003800000 */
.L_x_299:
[----:B------:R-:W-:Y:S05]  /*ec90*/  BRA `(.L_x_301) ;  /* 0xfffffff000507947 */ /* 0x000fea000383ffff */
.L_x_284:
[----:B0-----:R0:W2:Y:S02]  /*eca0*/  SYNCS.PHASECHK.TRANS64.TRYWAIT P0, [R16+URZ+0x18], R7 ;  /* 0x00001807100075a7 */ /* 0x0010a4000800017f */
[----:B--2---:R-:W-:Y:S05]  /*ecb0*/  @!P0 NANOSLEEP.SYNCS 0x989680 ;  /* 0x009896800000895d */ /* 0x004fea0003900000 */
[----:B------:R-:W2:Y:S02]  /*ecc0*/  @!P0 SYNCS.PHASECHK.TRANS64 P0, [R16+URZ+0x18], R7 ;  /* 0x00001807100085a7 */ /* 0x000ea4000800007f */
[----:B--2---:R-:W-:Y:S05]  /*ecd0*/  @!P0 BRA `(.L_x_284) ;  /* 0xfffffffc00f08947 */ /* 0x004fea000383ffff */
[----:B------:R-:W-:Y:S05]  /*ece0*/  BRA `(.L_x_302) ;  /* 0xfffffff000907947 */ /* 0x000fea000383ffff */
.L_x_292:
[----:B------:R-:W-:Y:S01]  /*ecf0*/  BSSY B0, `(.L_x_303) ;  /* 0x0000006000007945 */ /* 0x000fe20003800000 */
[----:B------:R-:W-:-:S07]  /*ed00*/  IMAD.MOV.U32 R15, RZ, RZ, -0x1 ;  /* 0xffffffffff0f7424 */ /* 0x000fce00078e00ff */
[----:B------:R-:W-:Y:S05]  /*ed10*/  WARPSYNC.COLLECTIVE R15, `(.L_x_304) ;  /* 0x000000000f0c7348 */ /* 0x000fea0003c00000 */
[----:B------:R-:W-:Y:S02]  /*ed20*/  ELECT P6, UR62, PT ;  /* 0x00000000003e782f */ /* 0x000fe400038c0000 */
[----:B------:R-:W-:Y:S01]  /*ed30*/  MOV R14, UR62 ;  /* 0x0000003e000e7c02 */ /* 0x000fe20008000f00 */
[----:B------:R-:W-:Y:S10]  /*ed40*/  ENDCOLLECTIVE ;  /* 0x000000000000791b */ /* 0x000ff40003800000 */
.L_x_304:
[----:B------:R-:W-:Y:S05]  /*ed50*/  BSYNC B0 ;  /* 0x0000000000007941 */ /* 0x000fea0003800000 */
.L_x_303:
[----:B------:R-:W-:Y:S05]  /*ed60*/  BRA `(.L_x_305) ;  /* 0xfffffff800f47947 */ /* 0x000fea000383ffff */
.L_x_296:
[----:B0-----:R0:W1:Y:S02]  /*ed70*/  SYNCS.PHASECHK.TRANS64.TRYWAIT P0, [R7+URZ], R4 ;  /* 0x00000004070075a7 */ /* 0x001064000800017f */
[----:B-1----:R-:W-:Y:S05]  /*ed80*/  @!P0 NANOSLEEP.SYNCS 0x989680 ;  /* 0x009896800000895d */ /* 0x002fea0003900000 */
[----:B------:R-:W1:Y:S02]  /*ed90*/  @!P0 SYNCS.PHASECHK.TRANS64 P0, [R7+URZ], R4 ;  /* 0x00000004070085a7 */ /* 0x000e64000800007f */
[----:B-1----:R-:W-:Y:S05]  /*eda0*/  @!P0 BRA `(.L_x_296) ;  /* 0xfffffffc00f08947 */ /* 0x002fea000383ffff */
[----:B------:R-:W-:Y:S05]  /*edb0*/  BRA `(.L_x_306) ;  /* 0xfffffffc00347947 */ /* 0x000fea000383ffff */
.L_x_297:
[----:B0-----:R0:W1:Y:S02]  /*edc0*/  SYNCS.PHASECHK.TRANS64.TRYWAIT P0, [R6+URZ], R5 ;  /* 0x00000005060075a7 */ /* 0x001064000800017f */
[----:B-1----:R-:W-:Y:S05]  /*edd0*/  @!P0 NANOSLEEP.SYNCS 0x989680 ;  /* 0x009896800000895d */ /* 0x002fea0003900000 */
[----:B------:R-:W1:Y:S02]  /*ede0*/  @!P0 SYNCS.PHASECHK.TRANS64 P0, [R6+URZ], R5 ;  /* 0x00000005060085a7 */ /* 0x000e64000800007f */
[----:B-1----:R-:W-:Y:S05]  /*edf0*/  @!P0 BRA `(.L_x_297) ;  /* 0xfffffffc00f08947 */ /* 0x002fea000383ffff */
[----:B------:R-:W-:Y:S05]  /*ee00*/  BRA `(.L_x_307) ;  /* 0xfffffffc003c7947 */ /* 0x000fea000383ffff */
.L_x_308:
[----:B------:R-:W-:-:S00]  /*ee10*/  BRA `(.L_x_308) ;  /* 0xfffffffc00fc7947 */ /* 0x000fc0000383ffff */
[----:B------:R-:W-:-:S00]  /*ee20*/  NOP ;  /* 0x0000000000007918 */ /* 0x000fc00000000000 */
        /* <DEDUP_REMOVED lines=13> */
.L_x_309:


//--------------------- .nv.global.init           --------------------------
	.section	.nv.global.init,"aw",@progbits
.nv.global.init:
	.type		$str$22,@object
	.size		$str$22,($str$23 - $str$22)
$str$22:
        /*0000*/ 	.byte	0x6b, 0x5f, 0x74, 0x69, 0x6c, 0x65, 0x5f, 0x63, 0x6f, 0x75, 0x6e, 0x74, 0x20, 0x3e, 0x3d, 0x20
        /*0010*/ 	.byte	0x31, 0x00
	.type		$str$23,@object
	.size		$str$23,(__unnamed_1 - $str$23)
$str$23:
        /*0012*/ 	.byte	0x2f, 0x74, 0x6d, 0x70, 0x2f, 0x63, 0x75, 0x74, 0x6c, 0x61, 0x73, 0x73, 0x5f, 0x73, 0x77, 0x65
        /*0022*/ 	.byte	0x65, 0x70, 0x5f, 0x73, 0x72, 0x63, 0x2f, 0x69, 0x6e, 0x63, 0x6c, 0x75, 0x64, 0x65, 0x2f, 0x63
        /*0032*/ 	.byte	0x75, 0x74, 0x6c, 0x61, 0x73, 0x73, 0x2f, 0x67, 0x65, 0x6d, 0x6d, 0x2f, 0x63, 0x6f, 0x6c, 0x6c
        /*0042*/ 	.byte	0x65, 0x63, 0x74, 0x69, 0x76, 0x65, 0x2f, 0x73, 0x6d, 0x39, 0x30, 0x5f, 0x6d, 0x6d, 0x61, 0x5f
        /*0052*/ 	.byte	0x74, 0x6d, 0x61, 0x5f, 0x67, 0x6d, 0x6d, 0x61, 0x5f, 0x73, 0x73, 0x5f, 0x77, 0x61, 0x72, 0x70
        /*0062*/ 	.byte	0x73, 0x70, 0x65, 0x63, 0x69, 0x61, 0x6c, 0x69, 0x7a, 0x65, 0x64, 0x2e, 0x68, 0x70, 0x70, 0x00
	.type		__unnamed_1,@object
	.size		__unnamed_1,(.L_0 - __unnamed_1)
__unnamed_1:
        /*0072*/ 	.byte	0x76, 0x6f, 0x69, 0x64, 0x20, 0x63, 0x75, 0x74, 0x6c, 0x61, 0x73, 0x73, 0x3a, 0x3a, 0x67, 0x65
        /* <DEDUP_REMOVED lines=180> */
        /*0bc2*/ 	.byte	0x75, 0x74, 0x65, 0x3a, 0x3a, 0x69, 0x64, 0x65, 0x6e, 0x74, 0x69, 0x74, 0x79, 0x5d, 0x00
.L_0:


//--------------------- .nv.shared._ZN7cutlass13device_kernelINS_4gemm6kernel13GemmUniversalIN4cute5tupleIJiiiiEEENS1_10collective13CollectiveMmaINS1_34MainloopSm90TmaGmmaWarpSpecializedILi3ENS5_IJNS4_1CILi2EEENSA_ILi1EEESC_EEENS1_35KernelTmaWarpSpecializedCooperativeEEENS5_IJNSA_ILi384EEENSA_ILi96EEENSA_ILi64EEEEEENS_10bfloat16_tENS5_IJlSC_lEEESK_SL_NS4_8TiledMMAINS4_8MMA_AtomIJNS4_4SM904GMMA27MMA_64x96x16_F32BF16BF16_SSILNSP_5MajorE0ELSR_0ELNSP_7ScaleInE1ELSS_1EEEEEENS4_6LayoutISD_NS5_IJSC_NSA_ILi0EEESW_EEEEENS5_IJNS4_10UnderscoreESZ_SZ_EEEEENS4_13SM90_TMA_LOADENS4_14ComposedLayoutINS4_7SwizzleILi3ELi4ELi3EEENS4_18smem_ptr_flag_bitsILi16EEENSV_INS5_IJNSA_ILi8EEESI_EEENS5_IJSI_SC_EEEEEEEvNS4_8identityENS4_23SM90_TMA_LOAD_MULTICASTES1C_vS1D_EENS_8epilogue10collective6detail29Sm90TmaWarpSpecializedAdapterINS1H_15DefaultEpilogueISK_SL_SL_NS1G_6thread17LinearCombinationISK_Li1EffLNS1L_9ScaleType4KindE0ELNS_15FloatRoundStyleE2ESK_EENS1_15EpilogueDefaultEEEEEvvEEEEvNT_6ParamsE --------------------------
	.section	.nv.shared._ZN7cutlass13device_kernelINS_4gemm6kernel13GemmUniversalIN4cute5tupleIJiiiiEEENS1_10collective13CollectiveMmaINS1_34MainloopSm90TmaGmmaWarpSpecializedILi3ENS5_IJNS4_1CILi2EEENSA_ILi1EEESC_EEENS1_35KernelTmaWarpSpecializedCooperativeEEENS5_IJNSA_ILi384EEENSA_ILi96EEENSA_ILi64EEEEEENS_10bfloat16_tENS5_IJlSC_lEEESK_SL_NS4_8TiledMMAINS4_8MMA_AtomIJNS4_4SM904GMMA27MMA_64x96x16_F32BF16BF16_SSILNSP_5MajorE0ELSR_0ELNSP_7ScaleInE1ELSS_1EEEEEENS4_6LayoutISD_NS5_IJSC_NSA_ILi0EEESW_EEEEENS5_IJNS4_10UnderscoreESZ_SZ_EEEEENS4_13SM90_TMA_LOADENS4_14ComposedLayoutINS4_7SwizzleILi3ELi4ELi3EEENS4_18smem_ptr_flag_bitsILi16EEENSV_INS5_IJNSA_ILi8EEESI_EEENS5_IJSI_SC_EEEEEEEvNS4_8identityENS4_23SM90_TMA_LOAD_MULTICASTES1C_vS1D_EENS_8epilogue10collective6detail29Sm90TmaWarpSpecializedAdapterINS1H_15DefaultEpilogueISK_SL_SL_NS1G_6thread17LinearCombinationISK_Li1EffLNS1L_9ScaleType4KindE0ELNS_15FloatRoundStyleE2ESK_EENS1_15EpilogueDefaultEEEEEvvEEEEvNT_6ParamsE,"aw",@nobits
	.sectionflags	@""
	.align	16
	.zero		1024


//--------------------- .nv.shared.reserved.0     --------------------------
	.section	.nv.shared.reserved.0,"aw",@nobits
	.weak		__nv_reservedSMEM_offset_0_alias
	.size		__nv_reservedSMEM_offset_0_alias, 0, 0
	.other		__nv_reservedSMEM_offset_0_alias,@"STO_CUDA_RESERVED_SHARED STV_DEFAULT"
__nv_reservedSMEM_offset_0_alias:
	.zero		0


//--------------------- .nv.global                --------------------------
	.section	.nv.global,"aw",@nobits
.nv.global:
	.type		_ZN39_INTERNAL_f873ad41_4_k_cu_da05a24a_88254cute1_E,@object
	.size		_ZN39_INTERNAL_f873ad41_4_k_cu_da05a24a_88254cute1_E,(_ZN39_INTERNAL_f873ad41_4_k_cu_da05a24a_88254cuda3std3__45__cpo6cbeginE - _ZN39_INTERNAL_f873ad41_4_k_cu_da05a24a_88254cute1_E)
_ZN39_INTERNAL_f873ad41_4_k_cu_da05a24a_88254cute1_E:
	.zero		1
	.type		_ZN39_INTERNAL_f873ad41_4_k_cu_da05a24a_88254cuda3std3__45__cpo6cbeginE,@object
	.size		_ZN39_INTERNAL_f873ad41_4_k_cu_da05a24a_88254cuda3std3__45__cpo6cbeginE,(_ZN39_INTERNAL_f873ad41_4_k_cu_da05a24a_88254cuda3std3__48in_placeE - _ZN39_INTERNAL_f873ad41_4_k_cu_da05a24a_88254cuda3std3__45__cpo6cbeginE)
_ZN39_INTERNAL_f873ad41_4_k_cu_da05a24a_88254cuda3std3__45__cpo6cbeginE:
	.zero		1
	.type		_ZN39_INTERNAL_f873ad41_4_k_cu_da05a24a_88254cuda3std3__48in_placeE,@object
	.size		_ZN39_INTERNAL_f873ad41_4_k_cu_da05a24a_88254cuda3std3__48in_placeE,(_ZN39_INTERNAL_f873ad41_4_k_cu_da05a24a_88254cuda3std6ranges3__45__cpo9iter_moveE - _ZN39_INTERNAL_f873ad41_4_k_cu_da05a24a_88254cuda3std3__48in_placeE)
_ZN39_INTERNAL_f873ad41_4_k_cu_da05a24a_88254cuda3std3__48in_placeE:
	.zero		1
	.type		_ZN39_INTERNAL_f873ad41_4_k_cu_da05a24a_88254cuda3std6ranges3__45__cpo9iter_moveE,@object
	.size		_ZN39_INTERNAL_f873ad41_4_k_cu_da05a24a_88254cuda3std6ranges3__45__cpo9iter_moveE,(_ZN39_INTERNAL_f873ad41_4_k_cu_da05a24a_88254cuda3std3__45__cpo5beginE - _ZN39_INTERNAL_f873ad41_4_k_cu_da05a24a_88254cuda3std6ranges3__45__cpo9iter_moveE)
_ZN39_INTERNAL_f873ad41_4_k_cu_da05a24a_88254cuda3std6ranges3__45__cpo9iter_moveE:
	.zero		1
	.type		_ZN39_INTERNAL_f873ad41_4_k_cu_da05a24a_88254cuda3std3__45__cpo5beginE,@object
	.size		_ZN39_INTERNAL_f873ad41_4_k_cu_da05a24a_88254cuda3std3__45__cpo5beginE,(_ZN39_INTERNAL_f873ad41_4_k_cu_da05a24a_88254cuda3std3__441_GLOBAL__N__f873ad41_4_k_cu_da05a24a_88256ignoreE - _ZN39_INTERNAL_f873ad41_4_k_cu_da05a24a_88254cuda3std3__45__cpo5beginE)
_ZN39_INTERNAL_f873ad41_4_k_cu_da05a24a_88254cuda3std3__45__cpo5beginE:
	.zero		1
	.type		_ZN39_INTERNAL_f873ad41_4_k_cu_da05a24a_88254cuda3std3__441_GLOBAL__N__f873ad41_4_k_cu_da05a24a_88256ignoreE,@object
	.size		_ZN39_INTERNAL_f873ad41_4_k_cu_da05a24a_88254cuda3std3__441_GLOBAL__N__f873ad41_4_k_cu_da05a24a_88256ignoreE,(_ZN39_INTERNAL_f873ad41_4_k_cu_da05a24a_88254cute7productE - _ZN39_INTERNAL_f873ad41_4_k_cu_da05a24a_88254cuda3std3__441_GLOBAL__N__f873ad41_4_k_cu_da05a24a_88256ignoreE)
_ZN39_INTERNAL_f873ad41_4_k_cu_da05a24a_88254cuda3std3__441_GLOBAL__N__f873ad41_4_k_cu_da05a24a_88256ignoreE:
	.zero		1
	.type		_ZN39_INTERNAL_f873ad41_4_k_cu_da05a24a_88254cute7productE,@object
	.size		_ZN39_INTERNAL_f873ad41_4_k_cu_da05a24a_88254cute7productE,(_ZN39_INTERNAL_f873ad41_4_k_cu_da05a24a_88254cuda3std3__45__cpo3endE - _ZN39_INTERNAL_f873ad41_4_k_cu_da05a24a_88254cute7productE)
_ZN39_INTERNAL_f873ad41_4_k_cu_da05a24a_88254cute7productE:
	.zero		1
	.type		_ZN39_INTERNAL_f873ad41_4_k_cu_da05a24a_88254cuda3std3__45__cpo3endE,@object
	.size		_ZN39_INTERNAL_f873ad41_4_k_cu_da05a24a_88254cuda3std3__45__cpo3endE,(_ZN39_INTERNAL_f873ad41_4_k_cu_da05a24a_88254cuda3std3__419piecewise_constructE - _ZN39_INTERNAL_f873ad41_4_k_cu_da05a24a_88254cuda3std3__45__cpo3endE)
_ZN39_INTERNAL_f873ad41_4_k_cu_da05a24a_88254cuda3std3__45__cpo3endE:
	.zero		1
	.type		_ZN39_INTERNAL_f873ad41_4_k_cu_da05a24a_88254cuda3std3__419piecewise_constructE,@object
	.size		_ZN39_INTERNAL_f873ad41_4_k_cu_da05a24a_88254cuda3std3__419piecewise_constructE,(_ZN39_INTERNAL_f873ad41_4_k_cu_da05a24a_88254cuda3std3__45__cpo4cendE - _ZN39_INTERNAL_f873ad41_4_k_cu_da05a24a_88254cuda3std3__419piecewise_constructE)
_ZN39_INTERNAL_f873ad41_4_k_cu_da05a24a_88254cuda3std3__419piecewise_constructE:
	.zero		1
	.type		_ZN39_INTERNAL_f873ad41_4_k_cu_da05a24a_88254cuda3std3__45__cpo4cendE,@object
	.size		_ZN39_INTERNAL_f873ad41_4_k_cu_da05a24a_88254cuda3std3__45__cpo4cendE,(_ZN39_INTERNAL_f873ad41_4_k_cu_da05a24a_88254cuda3std6ranges3__45__cpo4swapE - _ZN39_INTERNAL_f873ad41_4_k_cu_da05a24a_88254cuda3std3__45__cpo4cendE)
_ZN39_INTERNAL_f873ad41_4_k_cu_da05a24a_88254cuda3std3__45__cpo4cendE:
	.zero		1
	.type		_ZN39_INTERNAL_f873ad41_4_k_cu_da05a24a_88254cuda3std6ranges3__45__cpo4swapE,@object
	.size		_ZN39_INTERNAL_f873ad41_4_k_cu_da05a24a_88254cuda3std6ranges3__45__cpo4swapE,(.L_8 - _ZN39_INTERNAL_f873ad41_4_k_cu_da05a24a_88254cuda3std6ranges3__45__cpo4swapE)
_ZN39_INTERNAL_f873ad41_4_k_cu_da05a24a_88254cuda3std6ranges3__45__cpo4swapE:
	.zero		1
.L_8:


//--------------------- .nv.constant0._ZN7cutlass13device_kernelINS_4gemm6kernel13GemmUniversalIN4cute5tupleIJiiiiEEENS1_10collective13CollectiveMmaINS1_34MainloopSm90TmaGmmaWarpSpecializedILi3ENS5_IJNS4_1CILi2EEENSA_ILi1EEESC_EEENS1_35KernelTmaWarpSpecializedCooperativeEEENS5_IJNSA_ILi384EEENSA_ILi96EEENSA_ILi64EEEEEENS_10bfloat16_tENS5_IJlSC_lEEESK_SL_NS4_8TiledMMAINS4_8MMA_AtomIJNS4_4SM904GMMA27MMA_64x96x16_F32BF16BF16_SSILNSP_5MajorE0ELSR_0ELNSP_7ScaleInE1ELSS_1EEEEEENS4_6LayoutISD_NS5_IJSC_NSA_ILi0EEESW_EEEEENS5_IJNS4_10UnderscoreESZ_SZ_EEEEENS4_13SM90_TMA_LOADENS4_14ComposedLayoutINS4_7SwizzleILi3ELi4ELi3EEENS4_18smem_ptr_flag_bitsILi16EEENSV_INS5_IJNSA_ILi8EEESI_EEENS5_IJSI_SC_EEEEEEEvNS4_8identityENS4_23SM90_TMA_LOAD_MULTICASTES1C_vS1D_EENS_8epilogue10collective6detail29Sm90TmaWarpSpecializedAdapterINS1H_15DefaultEpilogueISK_SL_SL_NS1G_6thread17LinearCombinationISK_Li1EffLNS1L_9ScaleType4KindE0ELNS_15FloatRoundStyleE2ESK_EENS1_15EpilogueDefaultEEEEEvvEEEEvNT_6ParamsE --------------------------
	.section	.nv.constant0._ZN7cutlass13device_kernelINS_4gemm6kernel13GemmUniversalIN4cute5tupleIJiiiiEEENS1_10collective13CollectiveMmaINS1_34MainloopSm90TmaGmmaWarpSpecializedILi3ENS5_IJNS4_1CILi2EEENSA_ILi1EEESC_EEENS1_35KernelTmaWarpSpecializedCooperativeEEENS5_IJNSA_ILi384EEENSA_ILi96EEENSA_ILi64EEEEEENS_10bfloat16_tENS5_IJlSC_lEEESK_SL_NS4_8TiledMMAINS4_8MMA_AtomIJNS4_4SM904GMMA27MMA_64x96x16_F32BF16BF16_SSILNSP_5MajorE0ELSR_0ELNSP_7ScaleInE1ELSS_1EEEEEENS4_6LayoutISD_NS5_IJSC_NSA_ILi0EEESW_EEEEENS5_IJNS4_10UnderscoreESZ_SZ_EEEEENS4_13SM90_TMA_LOADENS4_14ComposedLayoutINS4_7SwizzleILi3ELi4ELi3EEENS4_18smem_ptr_flag_bitsILi16EEENSV_INS5_IJNSA_ILi8EEESI_EEENS5_IJSI_SC_EEEEEEEvNS4_8identityENS4_23SM90_TMA_LOAD_MULTICASTES1C_vS1D_EENS_8epilogue10collective6detail29Sm90TmaWarpSpecializedAdapterINS1H_15DefaultEpilogueISK_SL_SL_NS1G_6thread17LinearCombinationISK_Li1EffLNS1L_9ScaleType4KindE0ELNS_15FloatRoundStyleE2ESK_EENS1_15EpilogueDefaultEEEEEvvEEEEvNT_6ParamsE,"a",@progbits
	.sectionflags	@""
	.align	4
.nv.constant0._ZN7cutlass13device_kernelINS_4gemm6kernel13GemmUniversalIN4cute5tupleIJiiiiEEENS1_10collective13CollectiveMmaINS1_34MainloopSm90TmaGmmaWarpSpecializedILi3ENS5_IJNS4_1CILi2EEENSA_ILi1EEESC_EEENS1_35KernelTmaWarpSpecializedCooperativeEEENS5_IJNSA_ILi384EEENSA_ILi96EEENSA_ILi64EEEEEENS_10bfloat16_tENS5_IJlSC_lEEESK_SL_NS4_8TiledMMAINS4_8MMA_AtomIJNS4_4SM904GMMA27MMA_64x96x16_F32BF16BF16_SSILNSP_5MajorE0ELSR_0ELNSP_7ScaleInE1ELSS_1EEEEEENS4_6LayoutISD_NS5_IJSC_NSA_ILi0EEESW_EEEEENS5_IJNS4_10UnderscoreESZ_SZ_EEEEENS4_13SM90_TMA_LOADENS4_14ComposedLayoutINS4_7SwizzleILi3ELi4ELi3EEENS4_18smem_ptr_flag_bitsILi16EEENSV_INS5_IJNSA_ILi8EEESI_EEENS5_IJSI_SC_EEEEEEEvNS4_8identityENS4_23SM90_TMA_LOAD_MULTICASTES1C_vS1D_EENS_8epilogue10collective6detail29Sm90TmaWarpSpecializedAdapterINS1H_15DefaultEpilogueISK_SL_SL_NS1G_6thread17LinearCombinationISK_Li1EffLNS1L_9ScaleType4KindE0ELNS_15FloatRoundStyleE2ESK_EENS1_15EpilogueDefaultEEEEEvvEEEEvNT_6ParamsE:
	.zero		1664


//--------------------- SYMBOLS --------------------------

	.type		.nv.reservedSmem.offset0,@object
	.size		.nv.reservedSmem.offset0,0x4
	.type		__assertfail,@function
